//
// Generated by NVIDIA NVVM Compiler
//
// Compiler Build ID: CL-36424714
// Cuda compilation tools, release 13.0, V13.0.88
// Based on NVVM 20.0.0
//

.version 9.0
.target sm_100
.address_size 64

	// .globl	mymatmul_kernel0
// _ZZ16mymatmul_kernel0E11data_shared has been demoted
// _ZZ16mymatmul_kernel0E13kernel_shared has been demoted

.visible .entry mymatmul_kernel0(
	.param .u64 .ptr .align 1 mymatmul_kernel0_param_0,
	.param .u64 .ptr .align 1 mymatmul_kernel0_param_1,
	.param .u64 .ptr .align 1 mymatmul_kernel0_param_2
)
.maxntid 64
{
	.local .align 16 .b8 	__local_depot0[32768];
	.reg .b64 	%SP;
	.reg .b64 	%SPL;
	.reg .pred 	%p<16>;
	.reg .b32 	%r<137>;
	.reg .b32 	%f<476>;
	.reg .b64 	%rd<139>;
	// demoted variable
	.shared .align 4 .b8 _ZZ16mymatmul_kernel0E11data_shared[4096];
	// demoted variable
	.shared .align 4 .b8 _ZZ16mymatmul_kernel0E13kernel_shared[32768];
	mov.u64 	%SPL, __local_depot0;
	ld.param.u64 	%rd75, [mymatmul_kernel0_param_1];
	ld.param.u64 	%rd76, [mymatmul_kernel0_param_2];
	cvta.to.global.u64 	%rd1, %rd76;
	add.u64 	%rd2, %SPL, 0;
	mov.b32 	%r122, 0;
$L__BB0_1:
	shl.b32 	%r2, %r122, 8;
	mov.b32 	%r123, 0;
$L__BB0_2:
	shl.b32 	%r41, %r123, 5;
	add.s32 	%r42, %r41, %r2;
	mul.wide.u32 	%rd78, %r42, 4;
	add.s64 	%rd79, %rd2, %rd78;
	mov.f32 	%f3, 0f00000000;
	st.local.v4.f32 	[%rd79], {%f3, %f3, %f3, %f3};
	st.local.v4.f32 	[%rd79+8192], {%f3, %f3, %f3, %f3};
	st.local.v4.f32 	[%rd79+16384], {%f3, %f3, %f3, %f3};
	st.local.v4.f32 	[%rd79+24576], {%f3, %f3, %f3, %f3};
	st.local.v4.f32 	[%rd79+16], {%f3, %f3, %f3, %f3};
	st.local.v4.f32 	[%rd79+8208], {%f3, %f3, %f3, %f3};
	st.local.v4.f32 	[%rd79+16400], {%f3, %f3, %f3, %f3};
	st.local.v4.f32 	[%rd79+24592], {%f3, %f3, %f3, %f3};
	st.local.v4.f32 	[%rd79+32], {%f3, %f3, %f3, %f3};
	st.local.v4.f32 	[%rd79+8224], {%f3, %f3, %f3, %f3};
	st.local.v4.f32 	[%rd79+16416], {%f3, %f3, %f3, %f3};
	st.local.v4.f32 	[%rd79+24608], {%f3, %f3, %f3, %f3};
	st.local.v4.f32 	[%rd79+48], {%f3, %f3, %f3, %f3};
	st.local.v4.f32 	[%rd79+8240], {%f3, %f3, %f3, %f3};
	st.local.v4.f32 	[%rd79+16432], {%f3, %f3, %f3, %f3};
	st.local.v4.f32 	[%rd79+24624], {%f3, %f3, %f3, %f3};
	st.local.v4.f32 	[%rd79+64], {%f3, %f3, %f3, %f3};
	st.local.v4.f32 	[%rd79+8256], {%f3, %f3, %f3, %f3};
	st.local.v4.f32 	[%rd79+16448], {%f3, %f3, %f3, %f3};
	st.local.v4.f32 	[%rd79+24640], {%f3, %f3, %f3, %f3};
	st.local.v4.f32 	[%rd79+80], {%f3, %f3, %f3, %f3};
	st.local.v4.f32 	[%rd79+8272], {%f3, %f3, %f3, %f3};
	st.local.v4.f32 	[%rd79+16464], {%f3, %f3, %f3, %f3};
	st.local.v4.f32 	[%rd79+24656], {%f3, %f3, %f3, %f3};
	st.local.v4.f32 	[%rd79+96], {%f3, %f3, %f3, %f3};
	st.local.v4.f32 	[%rd79+8288], {%f3, %f3, %f3, %f3};
	st.local.v4.f32 	[%rd79+16480], {%f3, %f3, %f3, %f3};
	st.local.v4.f32 	[%rd79+24672], {%f3, %f3, %f3, %f3};
	st.local.v4.f32 	[%rd79+112], {%f3, %f3, %f3, %f3};
	st.local.v4.f32 	[%rd79+8304], {%f3, %f3, %f3, %f3};
	st.local.v4.f32 	[%rd79+16496], {%f3, %f3, %f3, %f3};
	st.local.v4.f32 	[%rd79+24688], {%f3, %f3, %f3, %f3};
	add.s32 	%r123, %r123, 1;
	setp.ne.s32 	%p1, %r123, 8;
	@%p1 bra 	$L__BB0_2;
	add.s32 	%r122, %r122, 1;
	setp.ne.s32 	%p2, %r122, 8;
	@%p2 bra 	$L__BB0_1;
	cvta.to.global.u64 	%rd3, %rd75;
	mov.u32 	%r6, %tid.x;
	mov.b32 	%r124, 0;
	mov.u32 	%r7, %ctaid.x;
	shl.b32 	%r46, %r6, 9;
$L__BB0_5:
	ld.param.u64 	%rd115, [mymatmul_kernel0_param_0];
	bar.sync 	0;
	shl.b32 	%r45, %r124, 2;
	shl.b32 	%r47, %r7, 17;
	or.b32  	%r48, %r46, %r47;
	shl.b32 	%r49, %r6, 1;
	or.b32  	%r50, %r48, %r49;
	and.b32  	%r51, %r50, 2147253250;
	add.s32 	%r52, %r51, %r45;
	cvta.to.global.u64 	%rd80, %rd115;
	mul.wide.u32 	%rd81, %r52, 4;
	add.s64 	%rd82, %rd80, %rd81;
	ld.global.nc.v2.f32 	{%f4, %f5}, [%rd82];
	shl.b32 	%r53, %r6, 3;
	mov.u32 	%r54, _ZZ16mymatmul_kernel0E11data_shared;
	add.s32 	%r55, %r54, %r53;
	st.shared.v2.f32 	[%r55], {%f4, %f5};
	ld.global.nc.v2.f32 	{%f6, %f7}, [%rd82+131072];
	st.shared.v2.f32 	[%r55+512], {%f6, %f7};
	ld.global.nc.v2.f32 	{%f8, %f9}, [%rd82+262144];
	st.shared.v2.f32 	[%r55+1024], {%f8, %f9};
	ld.global.nc.v2.f32 	{%f10, %f11}, [%rd82+393216];
	st.shared.v2.f32 	[%r55+1536], {%f10, %f11};
	ld.global.nc.v2.f32 	{%f12, %f13}, [%rd82+524288];
	st.shared.v2.f32 	[%r55+2048], {%f12, %f13};
	ld.global.nc.v2.f32 	{%f14, %f15}, [%rd82+655360];
	st.shared.v2.f32 	[%r55+2560], {%f14, %f15};
	ld.global.nc.v2.f32 	{%f16, %f17}, [%rd82+786432];
	st.shared.v2.f32 	[%r55+3072], {%f16, %f17};
	ld.global.nc.v2.f32 	{%f18, %f19}, [%rd82+917504];
	st.shared.v2.f32 	[%r55+3584], {%f18, %f19};
	shl.b32 	%r56, %r124, 14;
	shl.b32 	%r57, %r7, 11;
	and.b32  	%r58, %r57, 2048;
	or.b32  	%r59, %r58, %r6;
	or.b32  	%r9, %r59, %r56;
	mov.b32 	%r125, 0;
$L__BB0_6:
	shl.b32 	%r60, %r125, 7;
	and.b32  	%r61, %r60, 12288;
	shl.b32 	%r62, %r125, 6;
	and.b32  	%r63, %r62, 1536;
	add.s32 	%r64, %r9, %r61;
	add.s32 	%r65, %r64, %r63;
	mul.wide.u32 	%rd83, %r65, 4;
	add.s64 	%rd84, %rd3, %rd83;
	ld.global.nc.f32 	%f20, [%rd84];
	or.b32  	%r66, %r62, %r6;
	shl.b32 	%r67, %r66, 2;
	mov.u32 	%r68, _ZZ16mymatmul_kernel0E13kernel_shared;
	add.s32 	%r69, %r68, %r67;
	st.shared.f32 	[%r69], %f20;
	add.s32 	%r70, %r62, 64;
	and.b32  	%r71, %r70, 1600;
	add.s32 	%r72, %r64, %r71;
	mul.wide.u32 	%rd85, %r72, 4;
	add.s64 	%rd86, %rd3, %rd85;
	ld.global.nc.f32 	%f21, [%rd86];
	st.shared.f32 	[%r69+256], %f21;
	add.s32 	%r73, %r62, 128;
	and.b32  	%r74, %r73, 1664;
	add.s32 	%r75, %r64, %r74;
	mul.wide.u32 	%rd87, %r75, 4;
	add.s64 	%rd88, %rd3, %rd87;
	ld.global.nc.f32 	%f22, [%rd88];
	st.shared.f32 	[%r69+512], %f22;
	ld.global.nc.f32 	%f23, [%rd86+512];
	st.shared.f32 	[%r69+768], %f23;
	add.s32 	%r76, %r62, 256;
	and.b32  	%r77, %r76, 1792;
	add.s32 	%r78, %r64, %r77;
	mul.wide.u32 	%rd89, %r78, 4;
	add.s64 	%rd90, %rd3, %rd89;
	ld.global.nc.f32 	%f24, [%rd90];
	st.shared.f32 	[%r69+1024], %f24;
	ld.global.nc.f32 	%f25, [%rd86+1024];
	st.shared.f32 	[%r69+1280], %f25;
	ld.global.nc.f32 	%f26, [%rd88+1024];
	st.shared.f32 	[%r69+1536], %f26;
	ld.global.nc.f32 	%f27, [%rd86+1536];
	st.shared.f32 	[%r69+1792], %f27;
	add.s32 	%r125, %r125, 8;
	setp.ne.s32 	%p3, %r125, 128;
	@%p3 bra 	$L__BB0_6;
	bar.sync 	0;
	mov.b32 	%r126, 0;
$L__BB0_8:
	shl.b32 	%r81, %r6, 3;
	and.b32  	%r82, %r81, 480;
	add.s32 	%r13, %r126, %r82;
	shl.b32 	%r83, %r126, 11;
	shl.b32 	%r84, %r6, 8;
	and.b32  	%r85, %r84, 768;
	or.b32  	%r14, %r83, %r85;
	mov.b32 	%r127, 0;
$L__BB0_9:
	shl.b32 	%r16, %r127, 8;
	shl.b32 	%r87, %r127, 2;
	add.s32 	%r88, %r13, %r87;
	shl.b32 	%r89, %r88, 2;
	mov.u32 	%r90, _ZZ16mymatmul_kernel0E11data_shared;
	add.s32 	%r91, %r90, %r89;
	ld.shared.f32 	%f1, [%r91];
	ld.shared.f32 	%f2, [%r91+2048];
	mov.b32 	%r128, 0;
$L__BB0_10:
	shl.b32 	%r92, %r128, 5;
	add.s32 	%r93, %r92, %r16;
	add.s32 	%r94, %r14, %r92;
	mul.wide.u32 	%rd91, %r93, 4;
	add.s64 	%rd92, %rd2, %rd91;
	ld.local.v4.f32 	{%f28, %f29, %f30, %f31}, [%rd92];
	shl.b32 	%r95, %r94, 2;
	mov.u32 	%r96, _ZZ16mymatmul_kernel0E13kernel_shared;
	add.s32 	%r97, %r96, %r95;
	ld.shared.f32 	%f32, [%r97];
	fma.rn.f32 	%f33, %f1, %f32, %f28;
	ld.local.v4.f32 	{%f34, %f35, %f36, %f37}, [%rd92+8192];
	ld.shared.f32 	%f38, [%r97+4096];
	fma.rn.f32 	%f39, %f1, %f38, %f34;
	ld.local.v4.f32 	{%f40, %f41, %f42, %f43}, [%rd92+16384];
	fma.rn.f32 	%f44, %f2, %f32, %f40;
	ld.local.v4.f32 	{%f45, %f46, %f47, %f48}, [%rd92+24576];
	fma.rn.f32 	%f49, %f2, %f38, %f45;
	ld.shared.f32 	%f50, [%r97+4];
	fma.rn.f32 	%f51, %f1, %f50, %f29;
	ld.shared.f32 	%f52, [%r97+4100];
	fma.rn.f32 	%f53, %f1, %f52, %f35;
	fma.rn.f32 	%f54, %f2, %f50, %f41;
	fma.rn.f32 	%f55, %f2, %f52, %f46;
	ld.shared.f32 	%f56, [%r97+8];
	fma.rn.f32 	%f57, %f1, %f56, %f30;
	ld.shared.f32 	%f58, [%r97+4104];
	fma.rn.f32 	%f59, %f1, %f58, %f36;
	fma.rn.f32 	%f60, %f2, %f56, %f42;
	fma.rn.f32 	%f61, %f2, %f58, %f47;
	ld.shared.f32 	%f62, [%r97+12];
	fma.rn.f32 	%f63, %f1, %f62, %f31;
	st.local.v4.f32 	[%rd92], {%f33, %f51, %f57, %f63};
	ld.shared.f32 	%f64, [%r97+4108];
	fma.rn.f32 	%f65, %f1, %f64, %f37;
	st.local.v4.f32 	[%rd92+8192], {%f39, %f53, %f59, %f65};
	fma.rn.f32 	%f66, %f2, %f62, %f43;
	st.local.v4.f32 	[%rd92+16384], {%f44, %f54, %f60, %f66};
	fma.rn.f32 	%f67, %f2, %f64, %f48;
	st.local.v4.f32 	[%rd92+24576], {%f49, %f55, %f61, %f67};
	ld.local.v4.f32 	{%f68, %f69, %f70, %f71}, [%rd92+16];
	ld.shared.f32 	%f72, [%r97+16];
	fma.rn.f32 	%f73, %f1, %f72, %f68;
	ld.local.v4.f32 	{%f74, %f75, %f76, %f77}, [%rd92+8208];
	ld.shared.f32 	%f78, [%r97+4112];
	fma.rn.f32 	%f79, %f1, %f78, %f74;
	ld.local.v4.f32 	{%f80, %f81, %f82, %f83}, [%rd92+16400];
	fma.rn.f32 	%f84, %f2, %f72, %f80;
	ld.local.v4.f32 	{%f85, %f86, %f87, %f88}, [%rd92+24592];
	fma.rn.f32 	%f89, %f2, %f78, %f85;
	ld.shared.f32 	%f90, [%r97+20];
	fma.rn.f32 	%f91, %f1, %f90, %f69;
	ld.shared.f32 	%f92, [%r97+4116];
	fma.rn.f32 	%f93, %f1, %f92, %f75;
	fma.rn.f32 	%f94, %f2, %f90, %f81;
	fma.rn.f32 	%f95, %f2, %f92, %f86;
	ld.shared.f32 	%f96, [%r97+24];
	fma.rn.f32 	%f97, %f1, %f96, %f70;
	ld.shared.f32 	%f98, [%r97+4120];
	fma.rn.f32 	%f99, %f1, %f98, %f76;
	fma.rn.f32 	%f100, %f2, %f96, %f82;
	fma.rn.f32 	%f101, %f2, %f98, %f87;
	ld.shared.f32 	%f102, [%r97+28];
	fma.rn.f32 	%f103, %f1, %f102, %f71;
	st.local.v4.f32 	[%rd92+16], {%f73, %f91, %f97, %f103};
	ld.shared.f32 	%f104, [%r97+4124];
	fma.rn.f32 	%f105, %f1, %f104, %f77;
	st.local.v4.f32 	[%rd92+8208], {%f79, %f93, %f99, %f105};
	fma.rn.f32 	%f106, %f2, %f102, %f83;
	st.local.v4.f32 	[%rd92+16400], {%f84, %f94, %f100, %f106};
	fma.rn.f32 	%f107, %f2, %f104, %f88;
	st.local.v4.f32 	[%rd92+24592], {%f89, %f95, %f101, %f107};
	ld.local.v4.f32 	{%f108, %f109, %f110, %f111}, [%rd92+32];
	ld.shared.f32 	%f112, [%r97+32];
	fma.rn.f32 	%f113, %f1, %f112, %f108;
	ld.local.v4.f32 	{%f114, %f115, %f116, %f117}, [%rd92+8224];
	ld.shared.f32 	%f118, [%r97+4128];
	fma.rn.f32 	%f119, %f1, %f118, %f114;
	ld.local.v4.f32 	{%f120, %f121, %f122, %f123}, [%rd92+16416];
	fma.rn.f32 	%f124, %f2, %f112, %f120;
	ld.local.v4.f32 	{%f125, %f126, %f127, %f128}, [%rd92+24608];
	fma.rn.f32 	%f129, %f2, %f118, %f125;
	ld.shared.f32 	%f130, [%r97+36];
	fma.rn.f32 	%f131, %f1, %f130, %f109;
	ld.shared.f32 	%f132, [%r97+4132];
	fma.rn.f32 	%f133, %f1, %f132, %f115;
	fma.rn.f32 	%f134, %f2, %f130, %f121;
	fma.rn.f32 	%f135, %f2, %f132, %f126;
	ld.shared.f32 	%f136, [%r97+40];
	fma.rn.f32 	%f137, %f1, %f136, %f110;
	ld.shared.f32 	%f138, [%r97+4136];
	fma.rn.f32 	%f139, %f1, %f138, %f116;
	fma.rn.f32 	%f140, %f2, %f136, %f122;
	fma.rn.f32 	%f141, %f2, %f138, %f127;
	ld.shared.f32 	%f142, [%r97+44];
	fma.rn.f32 	%f143, %f1, %f142, %f111;
	st.local.v4.f32 	[%rd92+32], {%f113, %f131, %f137, %f143};
	ld.shared.f32 	%f144, [%r97+4140];
	fma.rn.f32 	%f145, %f1, %f144, %f117;
	st.local.v4.f32 	[%rd92+8224], {%f119, %f133, %f139, %f145};
	fma.rn.f32 	%f146, %f2, %f142, %f123;
	st.local.v4.f32 	[%rd92+16416], {%f124, %f134, %f140, %f146};
	fma.rn.f32 	%f147, %f2, %f144, %f128;
	st.local.v4.f32 	[%rd92+24608], {%f129, %f135, %f141, %f147};
	ld.local.v4.f32 	{%f148, %f149, %f150, %f151}, [%rd92+48];
	ld.shared.f32 	%f152, [%r97+48];
	fma.rn.f32 	%f153, %f1, %f152, %f148;
	ld.local.v4.f32 	{%f154, %f155, %f156, %f157}, [%rd92+8240];
	ld.shared.f32 	%f158, [%r97+4144];
	fma.rn.f32 	%f159, %f1, %f158, %f154;
	ld.local.v4.f32 	{%f160, %f161, %f162, %f163}, [%rd92+16432];
	fma.rn.f32 	%f164, %f2, %f152, %f160;
	ld.local.v4.f32 	{%f165, %f166, %f167, %f168}, [%rd92+24624];
	fma.rn.f32 	%f169, %f2, %f158, %f165;
	ld.shared.f32 	%f170, [%r97+52];
	fma.rn.f32 	%f171, %f1, %f170, %f149;
	ld.shared.f32 	%f172, [%r97+4148];
	fma.rn.f32 	%f173, %f1, %f172, %f155;
	fma.rn.f32 	%f174, %f2, %f170, %f161;
	fma.rn.f32 	%f175, %f2, %f172, %f166;
	ld.shared.f32 	%f176, [%r97+56];
	fma.rn.f32 	%f177, %f1, %f176, %f150;
	ld.shared.f32 	%f178, [%r97+4152];
	fma.rn.f32 	%f179, %f1, %f178, %f156;
	fma.rn.f32 	%f180, %f2, %f176, %f162;
	fma.rn.f32 	%f181, %f2, %f178, %f167;
	ld.shared.f32 	%f182, [%r97+60];
	fma.rn.f32 	%f183, %f1, %f182, %f151;
	st.local.v4.f32 	[%rd92+48], {%f153, %f171, %f177, %f183};
	ld.shared.f32 	%f184, [%r97+4156];
	fma.rn.f32 	%f185, %f1, %f184, %f157;
	st.local.v4.f32 	[%rd92+8240], {%f159, %f173, %f179, %f185};
	fma.rn.f32 	%f186, %f2, %f182, %f163;
	st.local.v4.f32 	[%rd92+16432], {%f164, %f174, %f180, %f186};
	fma.rn.f32 	%f187, %f2, %f184, %f168;
	st.local.v4.f32 	[%rd92+24624], {%f169, %f175, %f181, %f187};
	ld.local.v4.f32 	{%f188, %f189, %f190, %f191}, [%rd92+64];
	ld.shared.f32 	%f192, [%r97+64];
	fma.rn.f32 	%f193, %f1, %f192, %f188;
	ld.local.v4.f32 	{%f194, %f195, %f196, %f197}, [%rd92+8256];
	ld.shared.f32 	%f198, [%r97+4160];
	fma.rn.f32 	%f199, %f1, %f198, %f194;
	ld.local.v4.f32 	{%f200, %f201, %f202, %f203}, [%rd92+16448];
	fma.rn.f32 	%f204, %f2, %f192, %f200;
	ld.local.v4.f32 	{%f205, %f206, %f207, %f208}, [%rd92+24640];
	fma.rn.f32 	%f209, %f2, %f198, %f205;
	ld.shared.f32 	%f210, [%r97+68];
	fma.rn.f32 	%f211, %f1, %f210, %f189;
	ld.shared.f32 	%f212, [%r97+4164];
	fma.rn.f32 	%f213, %f1, %f212, %f195;
	fma.rn.f32 	%f214, %f2, %f210, %f201;
	fma.rn.f32 	%f215, %f2, %f212, %f206;
	ld.shared.f32 	%f216, [%r97+72];
	fma.rn.f32 	%f217, %f1, %f216, %f190;
	ld.shared.f32 	%f218, [%r97+4168];
	fma.rn.f32 	%f219, %f1, %f218, %f196;
	fma.rn.f32 	%f220, %f2, %f216, %f202;
	fma.rn.f32 	%f221, %f2, %f218, %f207;
	ld.shared.f32 	%f222, [%r97+76];
	fma.rn.f32 	%f223, %f1, %f222, %f191;
	st.local.v4.f32 	[%rd92+64], {%f193, %f211, %f217, %f223};
	ld.shared.f32 	%f224, [%r97+4172];
	fma.rn.f32 	%f225, %f1, %f224, %f197;
	st.local.v4.f32 	[%rd92+8256], {%f199, %f213, %f219, %f225};
	fma.rn.f32 	%f226, %f2, %f222, %f203;
	st.local.v4.f32 	[%rd92+16448], {%f204, %f214, %f220, %f226};
	fma.rn.f32 	%f227, %f2, %f224, %f208;
	st.local.v4.f32 	[%rd92+24640], {%f209, %f215, %f221, %f227};
	ld.local.v4.f32 	{%f228, %f229, %f230, %f231}, [%rd92+80];
	ld.shared.f32 	%f232, [%r97+80];
	fma.rn.f32 	%f233, %f1, %f232, %f228;
	ld.local.v4.f32 	{%f234, %f235, %f236, %f237}, [%rd92+8272];
	ld.shared.f32 	%f238, [%r97+4176];
	fma.rn.f32 	%f239, %f1, %f238, %f234;
	ld.local.v4.f32 	{%f240, %f241, %f242, %f243}, [%rd92+16464];
	fma.rn.f32 	%f244, %f2, %f232, %f240;
	ld.local.v4.f32 	{%f245, %f246, %f247, %f248}, [%rd92+24656];
	fma.rn.f32 	%f249, %f2, %f238, %f245;
	ld.shared.f32 	%f250, [%r97+84];
	fma.rn.f32 	%f251, %f1, %f250, %f229;
	ld.shared.f32 	%f252, [%r97+4180];
	fma.rn.f32 	%f253, %f1, %f252, %f235;
	fma.rn.f32 	%f254, %f2, %f250, %f241;
	fma.rn.f32 	%f255, %f2, %f252, %f246;
	ld.shared.f32 	%f256, [%r97+88];
	fma.rn.f32 	%f257, %f1, %f256, %f230;
	ld.shared.f32 	%f258, [%r97+4184];
	fma.rn.f32 	%f259, %f1, %f258, %f236;
	fma.rn.f32 	%f260, %f2, %f256, %f242;
	fma.rn.f32 	%f261, %f2, %f258, %f247;
	ld.shared.f32 	%f262, [%r97+92];
	fma.rn.f32 	%f263, %f1, %f262, %f231;
	st.local.v4.f32 	[%rd92+80], {%f233, %f251, %f257, %f263};
	ld.shared.f32 	%f264, [%r97+4188];
	fma.rn.f32 	%f265, %f1, %f264, %f237;
	st.local.v4.f32 	[%rd92+8272], {%f239, %f253, %f259, %f265};
	fma.rn.f32 	%f266, %f2, %f262, %f243;
	st.local.v4.f32 	[%rd92+16464], {%f244, %f254, %f260, %f266};
	fma.rn.f32 	%f267, %f2, %f264, %f248;
	st.local.v4.f32 	[%rd92+24656], {%f249, %f255, %f261, %f267};
	ld.local.v4.f32 	{%f268, %f269, %f270, %f271}, [%rd92+96];
	ld.shared.f32 	%f272, [%r97+96];
	fma.rn.f32 	%f273, %f1, %f272, %f268;
	ld.local.v4.f32 	{%f274, %f275, %f276, %f277}, [%rd92+8288];
	ld.shared.f32 	%f278, [%r97+4192];
	fma.rn.f32 	%f279, %f1, %f278, %f274;
	ld.local.v4.f32 	{%f280, %f281, %f282, %f283}, [%rd92+16480];
	fma.rn.f32 	%f284, %f2, %f272, %f280;
	ld.local.v4.f32 	{%f285, %f286, %f287, %f288}, [%rd92+24672];
	fma.rn.f32 	%f289, %f2, %f278, %f285;
	ld.shared.f32 	%f290, [%r97+100];
	fma.rn.f32 	%f291, %f1, %f290, %f269;
	ld.shared.f32 	%f292, [%r97+4196];
	fma.rn.f32 	%f293, %f1, %f292, %f275;
	fma.rn.f32 	%f294, %f2, %f290, %f281;
	fma.rn.f32 	%f295, %f2, %f292, %f286;
	ld.shared.f32 	%f296, [%r97+104];
	fma.rn.f32 	%f297, %f1, %f296, %f270;
	ld.shared.f32 	%f298, [%r97+4200];
	fma.rn.f32 	%f299, %f1, %f298, %f276;
	fma.rn.f32 	%f300, %f2, %f296, %f282;
	fma.rn.f32 	%f301, %f2, %f298, %f287;
	ld.shared.f32 	%f302, [%r97+108];
	fma.rn.f32 	%f303, %f1, %f302, %f271;
	st.local.v4.f32 	[%rd92+96], {%f273, %f291, %f297, %f303};
	ld.shared.f32 	%f304, [%r97+4204];
	fma.rn.f32 	%f305, %f1, %f304, %f277;
	st.local.v4.f32 	[%rd92+8288], {%f279, %f293, %f299, %f305};
	fma.rn.f32 	%f306, %f2, %f302, %f283;
	st.local.v4.f32 	[%rd92+16480], {%f284, %f294, %f300, %f306};
	fma.rn.f32 	%f307, %f2, %f304, %f288;
	st.local.v4.f32 	[%rd92+24672], {%f289, %f295, %f301, %f307};
	ld.local.v4.f32 	{%f308, %f309, %f310, %f311}, [%rd92+112];
	ld.shared.f32 	%f312, [%r97+112];
	fma.rn.f32 	%f313, %f1, %f312, %f308;
	ld.local.v4.f32 	{%f314, %f315, %f316, %f317}, [%rd92+8304];
	ld.shared.f32 	%f318, [%r97+4208];
	fma.rn.f32 	%f319, %f1, %f318, %f314;
	ld.local.v4.f32 	{%f320, %f321, %f322, %f323}, [%rd92+16496];
	fma.rn.f32 	%f324, %f2, %f312, %f320;
	ld.local.v4.f32 	{%f325, %f326, %f327, %f328}, [%rd92+24688];
	fma.rn.f32 	%f329, %f2, %f318, %f325;
	ld.shared.f32 	%f330, [%r97+116];
	fma.rn.f32 	%f331, %f1, %f330, %f309;
	ld.shared.f32 	%f332, [%r97+4212];
	fma.rn.f32 	%f333, %f1, %f332, %f315;
	fma.rn.f32 	%f334, %f2, %f330, %f321;
	fma.rn.f32 	%f335, %f2, %f332, %f326;
	ld.shared.f32 	%f336, [%r97+120];
	fma.rn.f32 	%f337, %f1, %f336, %f310;
	ld.shared.f32 	%f338, [%r97+4216];
	fma.rn.f32 	%f339, %f1, %f338, %f316;
	fma.rn.f32 	%f340, %f2, %f336, %f322;
	fma.rn.f32 	%f341, %f2, %f338, %f327;
	ld.shared.f32 	%f342, [%r97+124];
	fma.rn.f32 	%f343, %f1, %f342, %f311;
	st.local.v4.f32 	[%rd92+112], {%f313, %f331, %f337, %f343};
	ld.shared.f32 	%f344, [%r97+4220];
	fma.rn.f32 	%f345, %f1, %f344, %f317;
	st.local.v4.f32 	[%rd92+8304], {%f319, %f333, %f339, %f345};
	fma.rn.f32 	%f346, %f2, %f342, %f323;
	st.local.v4.f32 	[%rd92+16496], {%f324, %f334, %f340, %f346};
	fma.rn.f32 	%f347, %f2, %f344, %f328;
	st.local.v4.f32 	[%rd92+24688], {%f329, %f335, %f341, %f347};
	add.s32 	%r128, %r128, 1;
	setp.ne.s32 	%p4, %r128, 8;
	@%p4 bra 	$L__BB0_10;
	add.s32 	%r127, %r127, 1;
	setp.ne.s32 	%p5, %r127, 8;
	@%p5 bra 	$L__BB0_9;
	add.s32 	%r126, %r126, 1;
	setp.ne.s32 	%p6, %r126, 4;
	@%p6 bra 	$L__BB0_8;
	add.s32 	%r124, %r124, 1;
	setp.ne.s32 	%p7, %r124, 256;
	@%p7 bra 	$L__BB0_5;
	shl.b32 	%r99, %r7, 19;
	shl.b32 	%r100, %r6, 13;
	or.b32  	%r101, %r99, %r100;
	and.b32  	%r102, %r101, 2146926592;
	shl.b32 	%r103, %r7, 11;
	and.b32  	%r104, %r103, 2048;
	or.b32  	%r105, %r102, %r104;
	shl.b32 	%r106, %r6, 8;
	and.b32  	%r107, %r106, 768;
	or.b32  	%r22, %r105, %r107;
	mul.wide.u32 	%rd4, %r22, 4;
	add.s64 	%rd93, %rd4, %rd1;
	add.s64 	%rd117, %rd93, 2097152;
	add.s64 	%rd116, %rd2, 16384;
	mov.b32 	%r129, 0;
$L__BB0_15:
	ld.local.v4.f32 	{%f348, %f349, %f350, %f351}, [%rd116+-16384];
	st.global.f32 	[%rd117+-2097152], %f348;
	ld.local.v4.f32 	{%f352, %f353, %f354, %f355}, [%rd116+-8192];
	st.global.f32 	[%rd117+-2093056], %f352;
	ld.local.v4.f32 	{%f356, %f357, %f358, %f359}, [%rd116];
	st.global.f32 	[%rd117], %f356;
	ld.local.v4.f32 	{%f360, %f361, %f362, %f363}, [%rd116+8192];
	st.global.f32 	[%rd117+4096], %f360;
	st.global.f32 	[%rd117+-2097148], %f349;
	st.global.f32 	[%rd117+-2093052], %f353;
	st.global.f32 	[%rd117+4], %f357;
	st.global.f32 	[%rd117+4100], %f361;
	st.global.f32 	[%rd117+-2097144], %f350;
	st.global.f32 	[%rd117+-2093048], %f354;
	st.global.f32 	[%rd117+8], %f358;
	st.global.f32 	[%rd117+4104], %f362;
	st.global.f32 	[%rd117+-2097140], %f351;
	st.global.f32 	[%rd117+-2093044], %f355;
	st.global.f32 	[%rd117+12], %f359;
	st.global.f32 	[%rd117+4108], %f363;
	add.s32 	%r129, %r129, 4;
	add.s64 	%rd117, %rd117, 16;
	add.s64 	%rd116, %rd116, 16;
	setp.ne.s32 	%p8, %r129, 256;
	@%p8 bra 	$L__BB0_15;
	add.s64 	%rd120, %rd2, 17408;
	add.s64 	%rd119, %rd93, 2113536;
	add.s32 	%r109, %r22, 4096;
	mul.wide.u32 	%rd95, %r109, 4;
	add.s64 	%rd96, %rd95, %rd1;
	add.s64 	%rd118, %rd96, 2101260;
	mov.b32 	%r130, 0;
$L__BB0_17:
	ld.local.v4.f32 	{%f364, %f365, %f366, %f367}, [%rd120+-16384];
	st.global.f32 	[%rd119+-2097152], %f364;
	ld.local.v4.f32 	{%f368, %f369, %f370, %f371}, [%rd120+-8192];
	st.global.f32 	[%rd119+-2093056], %f368;
	ld.local.v4.f32 	{%f372, %f373, %f374, %f375}, [%rd120];
	st.global.f32 	[%rd119], %f372;
	ld.local.v4.f32 	{%f376, %f377, %f378, %f379}, [%rd120+8192];
	st.global.f32 	[%rd119+4096], %f376;
	st.global.f32 	[%rd119+-2097148], %f365;
	st.global.f32 	[%rd118+-2097160], %f369;
	st.global.f32 	[%rd118+-4104], %f373;
	st.global.f32 	[%rd118+-8], %f377;
	st.global.f32 	[%rd119+-2097144], %f366;
	st.global.f32 	[%rd118+-2097156], %f370;
	st.global.f32 	[%rd118+-4100], %f374;
	st.global.f32 	[%rd118+-4], %f378;
	st.global.f32 	[%rd119+-2097140], %f367;
	st.global.f32 	[%rd118+-2097152], %f371;
	st.global.f32 	[%rd118+-4096], %f375;
	st.global.f32 	[%rd118], %f379;
	add.s32 	%r130, %r130, 4;
	add.s64 	%rd120, %rd120, 16;
	add.s64 	%rd119, %rd119, 16;
	add.s64 	%rd118, %rd118, 16;
	setp.ne.s32 	%p9, %r130, 256;
	@%p9 bra 	$L__BB0_17;
	add.s64 	%rd123, %rd2, 18432;
	add.s64 	%rd122, %rd93, 2129920;
	add.s32 	%r111, %r22, 8192;
	mul.wide.u32 	%rd98, %r111, 4;
	add.s64 	%rd99, %rd98, %rd1;
	add.s64 	%rd121, %rd99, 2101260;
	mov.b32 	%r131, 0;
$L__BB0_19:
	ld.local.v4.f32 	{%f380, %f381, %f382, %f383}, [%rd123+-16384];
	st.global.f32 	[%rd122+-2097152], %f380;
	ld.local.v4.f32 	{%f384, %f385, %f386, %f387}, [%rd123+-8192];
	st.global.f32 	[%rd122+-2093056], %f384;
	ld.local.v4.f32 	{%f388, %f389, %f390, %f391}, [%rd123];
	st.global.f32 	[%rd122], %f388;
	ld.local.v4.f32 	{%f392, %f393, %f394, %f395}, [%rd123+8192];
	st.global.f32 	[%rd122+4096], %f392;
	st.global.f32 	[%rd122+-2097148], %f381;
	st.global.f32 	[%rd121+-2097160], %f385;
	st.global.f32 	[%rd121+-4104], %f389;
	st.global.f32 	[%rd121+-8], %f393;
	st.global.f32 	[%rd122+-2097144], %f382;
	st.global.f32 	[%rd121+-2097156], %f386;
	st.global.f32 	[%rd121+-4100], %f390;
	st.global.f32 	[%rd121+-4], %f394;
	st.global.f32 	[%rd122+-2097140], %f383;
	st.global.f32 	[%rd121+-2097152], %f387;
	st.global.f32 	[%rd121+-4096], %f391;
	st.global.f32 	[%rd121], %f395;
	add.s32 	%r131, %r131, 4;
	add.s64 	%rd123, %rd123, 16;
	add.s64 	%rd122, %rd122, 16;
	add.s64 	%rd121, %rd121, 16;
	setp.ne.s32 	%p10, %r131, 256;
	@%p10 bra 	$L__BB0_19;
	add.s64 	%rd126, %rd2, 19456;
	add.s64 	%rd125, %rd93, 2146304;
	add.s32 	%r113, %r22, 12288;
	mul.wide.u32 	%rd101, %r113, 4;
	add.s64 	%rd102, %rd101, %rd1;
	add.s64 	%rd124, %rd102, 2101260;
	mov.b32 	%r132, 0;
$L__BB0_21:
	ld.local.v4.f32 	{%f396, %f397, %f398, %f399}, [%rd126+-16384];
	st.global.f32 	[%rd125+-2097152], %f396;
	ld.local.v4.f32 	{%f400, %f401, %f402, %f403}, [%rd126+-8192];
	st.global.f32 	[%rd125+-2093056], %f400;
	ld.local.v4.f32 	{%f404, %f405, %f406, %f407}, [%rd126];
	st.global.f32 	[%rd125], %f404;
	ld.local.v4.f32 	{%f408, %f409, %f410, %f411}, [%rd126+8192];
	st.global.f32 	[%rd125+4096], %f408;
	st.global.f32 	[%rd125+-2097148], %f397;
	st.global.f32 	[%rd124+-2097160], %f401;
	st.global.f32 	[%rd124+-4104], %f405;
	st.global.f32 	[%rd124+-8], %f409;
	st.global.f32 	[%rd125+-2097144], %f398;
	st.global.f32 	[%rd124+-2097156], %f402;
	st.global.f32 	[%rd124+-4100], %f406;
	st.global.f32 	[%rd124+-4], %f410;
	st.global.f32 	[%rd125+-2097140], %f399;
	st.global.f32 	[%rd124+-2097152], %f403;
	st.global.f32 	[%rd124+-4096], %f407;
	st.global.f32 	[%rd124], %f411;
	add.s32 	%r132, %r132, 4;
	add.s64 	%rd126, %rd126, 16;
	add.s64 	%rd125, %rd125, 16;
	add.s64 	%rd124, %rd124, 16;
	setp.ne.s32 	%p11, %r132, 256;
	@%p11 bra 	$L__BB0_21;
	add.s64 	%rd129, %rd2, 20480;
	add.s64 	%rd128, %rd93, 2162688;
	add.s32 	%r115, %r22, 16384;
	mul.wide.u32 	%rd104, %r115, 4;
	add.s64 	%rd105, %rd104, %rd1;
	add.s64 	%rd127, %rd105, 2101260;
	mov.b32 	%r133, 0;
$L__BB0_23:
	ld.local.v4.f32 	{%f412, %f413, %f414, %f415}, [%rd129+-16384];
	st.global.f32 	[%rd128+-2097152], %f412;
	ld.local.v4.f32 	{%f416, %f417, %f418, %f419}, [%rd129+-8192];
	st.global.f32 	[%rd128+-2093056], %f416;
	ld.local.v4.f32 	{%f420, %f421, %f422, %f423}, [%rd129];
	st.global.f32 	[%rd128], %f420;
	ld.local.v4.f32 	{%f424, %f425, %f426, %f427}, [%rd129+8192];
	st.global.f32 	[%rd128+4096], %f424;
	st.global.f32 	[%rd128+-2097148], %f413;
	st.global.f32 	[%rd127+-2097160], %f417;
	st.global.f32 	[%rd127+-4104], %f421;
	st.global.f32 	[%rd127+-8], %f425;
	st.global.f32 	[%rd128+-2097144], %f414;
	st.global.f32 	[%rd127+-2097156], %f418;
	st.global.f32 	[%rd127+-4100], %f422;
	st.global.f32 	[%rd127+-4], %f426;
	st.global.f32 	[%rd128+-2097140], %f415;
	st.global.f32 	[%rd127+-2097152], %f419;
	st.global.f32 	[%rd127+-4096], %f423;
	st.global.f32 	[%rd127], %f427;
	add.s32 	%r133, %r133, 4;
	add.s64 	%rd129, %rd129, 16;
	add.s64 	%rd128, %rd128, 16;
	add.s64 	%rd127, %rd127, 16;
	setp.ne.s32 	%p12, %r133, 256;
	@%p12 bra 	$L__BB0_23;
	add.s64 	%rd132, %rd2, 21504;
	add.s64 	%rd131, %rd93, 2179072;
	add.s32 	%r117, %r22, 20480;
	mul.wide.u32 	%rd107, %r117, 4;
	add.s64 	%rd108, %rd107, %rd1;
	add.s64 	%rd130, %rd108, 2101260;
	mov.b32 	%r134, 0;
$L__BB0_25:
	ld.local.v4.f32 	{%f428, %f429, %f430, %f431}, [%rd132+-16384];
	st.global.f32 	[%rd131+-2097152], %f428;
	ld.local.v4.f32 	{%f432, %f433, %f434, %f435}, [%rd132+-8192];
	st.global.f32 	[%rd131+-2093056], %f432;
	ld.local.v4.f32 	{%f436, %f437, %f438, %f439}, [%rd132];
	st.global.f32 	[%rd131], %f436;
	ld.local.v4.f32 	{%f440, %f441, %f442, %f443}, [%rd132+8192];
	st.global.f32 	[%rd131+4096], %f440;
	st.global.f32 	[%rd131+-2097148], %f429;
	st.global.f32 	[%rd130+-2097160], %f433;
	st.global.f32 	[%rd130+-4104], %f437;
	st.global.f32 	[%rd130+-8], %f441;
	st.global.f32 	[%rd131+-2097144], %f430;
	st.global.f32 	[%rd130+-2097156], %f434;
	st.global.f32 	[%rd130+-4100], %f438;
	st.global.f32 	[%rd130+-4], %f442;
	st.global.f32 	[%rd131+-2097140], %f431;
	st.global.f32 	[%rd130+-2097152], %f435;
	st.global.f32 	[%rd130+-4096], %f439;
	st.global.f32 	[%rd130], %f443;
	add.s32 	%r134, %r134, 4;
	add.s64 	%rd132, %rd132, 16;
	add.s64 	%rd131, %rd131, 16;
	add.s64 	%rd130, %rd130, 16;
	setp.ne.s32 	%p13, %r134, 256;
	@%p13 bra 	$L__BB0_25;
	add.s64 	%rd135, %rd2, 22528;
	add.s64 	%rd134, %rd93, 2195456;
	add.s32 	%r119, %r22, 24576;
	mul.wide.u32 	%rd110, %r119, 4;
	add.s64 	%rd111, %rd110, %rd1;
	add.s64 	%rd133, %rd111, 2101260;
	mov.b32 	%r135, 0;
$L__BB0_27:
	ld.local.v4.f32 	{%f444, %f445, %f446, %f447}, [%rd135+-16384];
	st.global.f32 	[%rd134+-2097152], %f444;
	ld.local.v4.f32 	{%f448, %f449, %f450, %f451}, [%rd135+-8192];
	st.global.f32 	[%rd134+-2093056], %f448;
	ld.local.v4.f32 	{%f452, %f453, %f454, %f455}, [%rd135];
	st.global.f32 	[%rd134], %f452;
	ld.local.v4.f32 	{%f456, %f457, %f458, %f459}, [%rd135+8192];
	st.global.f32 	[%rd134+4096], %f456;
	st.global.f32 	[%rd134+-2097148], %f445;
	st.global.f32 	[%rd133+-2097160], %f449;
	st.global.f32 	[%rd133+-4104], %f453;
	st.global.f32 	[%rd133+-8], %f457;
	st.global.f32 	[%rd134+-2097144], %f446;
	st.global.f32 	[%rd133+-2097156], %f450;
	st.global.f32 	[%rd133+-4100], %f454;
	st.global.f32 	[%rd133+-4], %f458;
	st.global.f32 	[%rd134+-2097140], %f447;
	st.global.f32 	[%rd133+-2097152], %f451;
	st.global.f32 	[%rd133+-4096], %f455;
	st.global.f32 	[%rd133], %f459;
	add.s32 	%r135, %r135, 4;
	add.s64 	%rd135, %rd135, 16;
	add.s64 	%rd134, %rd134, 16;
	add.s64 	%rd133, %rd133, 16;
	setp.ne.s32 	%p14, %r135, 256;
	@%p14 bra 	$L__BB0_27;
	add.s64 	%rd138, %rd2, 23552;
	add.s64 	%rd137, %rd93, 2211840;
	add.s32 	%r121, %r22, 28672;
	mul.wide.u32 	%rd113, %r121, 4;
	add.s64 	%rd114, %rd113, %rd1;
	add.s64 	%rd136, %rd114, 2101260;
	mov.b32 	%r136, 0;
$L__BB0_29:
	ld.local.v4.f32 	{%f460, %f461, %f462, %f463}, [%rd138+-16384];
	st.global.f32 	[%rd137+-2097152], %f460;
	ld.local.v4.f32 	{%f464, %f465, %f466, %f467}, [%rd138+-8192];
	st.global.f32 	[%rd137+-2093056], %f464;
	ld.local.v4.f32 	{%f468, %f469, %f470, %f471}, [%rd138];
	st.global.f32 	[%rd137], %f468;
	ld.local.v4.f32 	{%f472, %f473, %f474, %f475}, [%rd138+8192];
	st.global.f32 	[%rd137+4096], %f472;
	st.global.f32 	[%rd137+-2097148], %f461;
	st.global.f32 	[%rd136+-2097160], %f465;
	st.global.f32 	[%rd136+-4104], %f469;
	st.global.f32 	[%rd136+-8], %f473;
	st.global.f32 	[%rd137+-2097144], %f462;
	st.global.f32 	[%rd136+-2097156], %f466;
	st.global.f32 	[%rd136+-4100], %f470;
	st.global.f32 	[%rd136+-4], %f474;
	st.global.f32 	[%rd137+-2097140], %f463;
	st.global.f32 	[%rd136+-2097152], %f467;
	st.global.f32 	[%rd136+-4096], %f471;
	st.global.f32 	[%rd136], %f475;
	add.s32 	%r136, %r136, 4;
	add.s64 	%rd138, %rd138, 16;
	add.s64 	%rd137, %rd137, 16;
	add.s64 	%rd136, %rd136, 16;
	setp.ne.s32 	%p15, %r136, 256;
	@%p15 bra 	$L__BB0_29;
	ret;

}


// ===== COMPILED SASS (sm_100) =====

	.target	sm_100

	.elftype	@"ET_EXEC"


//--------------------- .note.nv.tkinfo           --------------------------
	.section	.note.nv.tkinfo,"",@"SHT_NOTE"
	.sectionflags	@"SHF_NOTE_NV_TKINFO"
	.tkinfo
        /*0018*/ 	.word	0x00000002
        /*0030*/ 	.string	""
        /*0030*/ 	.string	"ptxas"
        /*0030*/ 	.string	"Cuda compilation tools, release 13.0, V13.0.88"
        /*0030*/ 	.string	"Build cuda_13.0.r13.0/compiler.36424714_0"
        /*0030*/ 	.string	"-arch sm_100 -m 64 "



//--------------------- .note.nv.cuinfo           --------------------------
	.section	.note.nv.cuinfo,"",@"SHT_NOTE"
	.sectionflags	@"SHF_NOTE_NV_CUINFO"
        /*0018*/ 	.short	0x0002
        /*001a*/ 	.short	0x0064
        /*001c*/ 	.short	0x0082
	.zero		2


//--------------------- .nv.info                  --------------------------
	.section	.nv.info,"",@"SHT_CUDA_INFO"
	.align	4


	//----- nvinfo : EIATTR_REGCOUNT
	.align		4
        /*0000*/ 	.byte	0x04, 0x2f
        /*0002*/ 	.short	(.L_1 - .L_0)
	.align		4
.L_0:
        /*0004*/ 	.word	index@(mymatmul_kernel0)
        /*0008*/ 	.word	0x000000a1


	//----- nvinfo : EIATTR_FRAME_SIZE
	.align		4
.L_1:
        /*000c*/ 	.byte	0x04, 0x11
        /*000e*/ 	.short	(.L_3 - .L_2)
	.align		4
.L_2:
        /*0010*/ 	.word	index@(mymatmul_kernel0)
        /*0014*/ 	.word	0x00008000


	//----- nvinfo : EIATTR_MIN_STACK_SIZE
	.align		4
.L_3:
        /*0018*/ 	.byte	0x04, 0x12
        /*001a*/ 	.short	(.L_5 - .L_4)
	.align		4
.L_4:
        /*001c*/ 	.word	index@(mymatmul_kernel0)
        /*0020*/ 	.word	0x00008000
.L_5:


//--------------------- .nv.compat                --------------------------
	.section	.nv.compat,"",@"SHT_CUDA_COMPAT_INFO"
	.align	4
        /*0000*/ 	.byte	0x02, 0x09, 0x00, 0x00, 0x02, 0x02, 0x01, 0x00, 0x02, 0x05, 0x05, 0x00, 0x03, 0x07, 0x01, 0x01
        /*0010*/ 	.byte	0x02, 0x03, 0x00, 0x00, 0x02, 0x06, 0x01, 0x00, 0x04, 0x0b, 0x08, 0x00, 0x09, 0x00, 0x00, 0x00
        /*0020*/ 	.byte	0x00, 0x00, 0x00, 0x00


//--------------------- .nv.info.mymatmul_kernel0 --------------------------
	.section	.nv.info.mymatmul_kernel0,"",@"SHT_CUDA_INFO"
	.sectionflags	@""
	.align	4


	//----- nvinfo : EIATTR_CUDA_API_VERSION
	.align		4
        /*0000*/ 	.byte	0x04, 0x37
        /*0002*/ 	.short	(.L_7 - .L_6)
.L_6:
        /*0004*/ 	.word	0x00000082


	//----- nvinfo : EIATTR_KPARAM_INFO
	.align		4
.L_7:
        /*0008*/ 	.byte	0x04, 0x17
        /*000a*/ 	.short	(.L_9 - .L_8)
.L_8:
        /*000c*/ 	.word	0x00000000
        /*0010*/ 	.short	0x0002
        /*0012*/ 	.short	0x0010
        /*0014*/ 	.byte	0x00, 0xf5, 0x21, 0x00


	//----- nvinfo : EIATTR_KPARAM_INFO
	.align		4
.L_9:
        /*0018*/ 	.byte	0x04, 0x17
        /*001a*/ 	.short	(.L_11 - .L_10)
.L_10:
        /*001c*/ 	.word	0x00000000
        /*0020*/ 	.short	0x0001
        /*0022*/ 	.short	0x0008
        /*0024*/ 	.byte	0x00, 0xf5, 0x21, 0x00


	//----- nvinfo : EIATTR_KPARAM_INFO
	.align		4
.L_11:
        /*0028*/ 	.byte	0x04, 0x17
        /*002a*/ 	.short	(.L_13 - .L_12)
.L_12:
        /*002c*/ 	.word	0x00000000
        /*0030*/ 	.short	0x0000
        /*0032*/ 	.short	0x0000
        /*0034*/ 	.byte	0x00, 0xf5, 0x21, 0x00


	//----- nvinfo : EIATTR_SPARSE_MMA_MASK
	.align		4
.L_13:
        /*0038*/ 	.byte	0x03, 0x50
        /*003a*/ 	.short	0x0000


	//----- nvinfo : EIATTR_MAXREG_COUNT
	.align		4
        /*003c*/ 	.byte	0x03, 0x1b
        /*003e*/ 	.short	0x00ff


	//----- nvinfo : EIATTR_NUM_BARRIERS
	.align		4
        /*0040*/ 	.byte	0x02, 0x4c
        /*0042*/ 	.byte	0x01
	.zero		1


	//----- nvinfo : EIATTR_MERCURY_ISA_VERSION
	.align		4
        /*0044*/ 	.byte	0x03, 0x5f
        /*0046*/ 	.short	0x0101


	//----- nvinfo : EIATTR_VRC_CTA_INIT_COUNT
	.align		4
        /*0048*/ 	.byte	0x02, 0x4a
	.zero		1
	.zero		1


	//----- nvinfo : EIATTR_EXIT_INSTR_OFFSETS
	.align		4
        /*004c*/ 	.byte	0x04, 0x1c
        /*004e*/ 	.short	(.L_15 - .L_14)


	//   ....[0]....
.L_14:
        /*0050*/ 	.word	0x00009720


	//----- nvinfo : EIATTR_MAX_THREADS
	.align		4
.L_15:
        /*0054*/ 	.byte	0x04, 0x05
        /*0056*/ 	.short	(.L_17 - .L_16)
.L_16:
        /*0058*/ 	.word	0x00000040
        /*005c*/ 	.word	0x00000001
        /*0060*/ 	.word	0x00000001


	//----- nvinfo : EIATTR_CBANK_PARAM_SIZE
	.align		4
.L_17:
        /*0064*/ 	.byte	0x03, 0x19
        /*0066*/ 	.short	0x0018


	//----- nvinfo : EIATTR_PARAM_CBANK
	.align		4
        /*0068*/ 	.byte	0x04, 0x0a
        /*006a*/ 	.short	(.L_19 - .L_18)
	.align		4
.L_18:
        /*006c*/ 	.word	index@(.nv.constant0.mymatmul_kernel0)
        /*0070*/ 	.short	0x0380
        /*0072*/ 	.short	0x0018


	//----- nvinfo : EIATTR_SW_WAR
	.align		4
.L_19:
        /*0074*/ 	.byte	0x04, 0x36
        /*0076*/ 	.short	(.L_21 - .L_20)
.L_20:
        /*0078*/ 	.word	0x00000008
.L_21:


//--------------------- .nv.callgraph             --------------------------
	.section	.nv.callgraph,"",@"SHT_CUDA_CALLGRAPH"
	.align	4
	.sectionentsize	8
	.align		4
        /*0000*/ 	.word	0x00000000
	.align		4
        /*0004*/ 	.word	0xffffffff
	.align		4
        /*0008*/ 	.word	0x00000000
	.align		4
        /*000c*/ 	.word	0xfffffffe
	.align		4
        /*0010*/ 	.word	0x00000000
	.align		4
        /*0014*/ 	.word	0xfffffffd
	.align		4
        /*0018*/ 	.word	0x00000000
	.align		4
        /*001c*/ 	.word	0xfffffffc


//--------------------- .text.mymatmul_kernel0    --------------------------
	.section	.text.mymatmul_kernel0,"ax",@progbits
	.align	128
        .global         mymatmul_kernel0
        .type           mymatmul_kernel0,@function
        .size           mymatmul_kernel0,(.L_x_14 - mymatmul_kernel0)
        .other          mymatmul_kernel0,@"STO_CUDA_ENTRY STV_DEFAULT"
mymatmul_kernel0:
.text.mymatmul_kernel0:
[----:B------:R-:W0:Y:S01]  /*0000*/  LDC R1, c[0x0][0x37c] ;  /* 0x0000df00ff017b82 */ /* 0x000e220000000800 */
[----:B------:R-:W-:Y:S01]  /*0010*/  HFMA2 R0, -RZ, RZ, 0, 0 ;  /* 0x00000000ff007431 */ /* 0x000fe200000001ff */
[----:B0-----:R-:W-:-:S07]  /*0020*/  IADD3 R1, PT, PT, R1, -0x8000, RZ ;  /* 0xffff800001017810 */ /* 0x001fce0007ffe0ff */
.L_x_0:
[C---:B-1----:R-:W-:Y:S02]  /*0030*/  SHF.L.U32 R2, R0.reuse, 0x8, RZ ;  /* 0x0000000800027819 */ /* 0x042fe400000006ff */
[----:B------:R-:W-:Y:S02]  /*0040*/  IADD3 R0, PT, PT, R0, 0x1, RZ ;  /* 0x0000000100007810 */ /* 0x000fe40007ffe0ff */
[C---:B------:R-:W-:Y:S01]  /*0050*/  IADD3 R6, PT, PT, R2.reuse, 0x40, RZ ;  /* 0x0000004002067810 */ /* 0x040fe20007ffe0ff */
[C---:B------:R-:W-:Y:S01]  /*0060*/  VIADD R4, R2.reuse, 0x20 ;  /* 0x0000002002047836 */ /* 0x040fe20000000000 */
[CC--:B------:R-:W-:Y:S01]  /*0070*/  LEA R3, R2.reuse, R1.reuse, 0x2 ;  /* 0x0000000102037211 */ /* 0x0c0fe200078e10ff */
[----:B------:R-:W-:Y:S01]  /*0080*/  VIADD R10, R2, 0x80 ;  /* 0x00000080020a7836 */ /* 0x000fe20000000000 */
[-C--:B------:R-:W-:Y:S02]  /*0090*/  LEA R6, R6, R1.reuse, 0x2 ;  /* 0x0000000106067211 */ /* 0x080fe400078e10ff */
[----:B------:R-:W-:Y:S01]  /*00a0*/  LEA R4, R4, R1, 0x2 ;  /* 0x0000000104047211 */ /* 0x000fe200078e10ff */
[----:B------:R-:W-:Y:S01]  /*00b0*/  STL.128 [R3], RZ ;  /* 0x000000ff03007387 */ /* 0x000fe20000100c00 */
[----:B------:R-:W-:-:S02]  /*00c0*/  IADD3 R8, PT, PT, R2, 0x60, RZ ;  /* 0x0000006002087810 */ /* 0x000fc40007ffe0ff */
[-C--:B------:R-:W-:Y:S01]  /*00d0*/  LEA R10, R10, R1.reuse, 0x2 ;  /* 0x000000010a0a7211 */ /* 0x080fe200078e10ff */
[----:B------:R-:W-:Y:S01]  /*00e0*/  STL.128 [R3+0x2000], RZ ;  /* 0x002000ff03007387 */ /* 0x000fe20000100c00 */
[----:B------:R-:W-:Y:S02]  /*00f0*/  LEA R8, R8, R1, 0x2 ;  /* 0x0000000108087211 */ /* 0x000fe400078e10ff */
[----:B------:R-:W-:Y:S01]  /*0100*/  ISETP.NE.AND P0, PT, R0, 0x8, PT ;  /* 0x000000080000780c */ /* 0x000fe20003f05270 */
[----:B------:R-:W-:Y:S04]  /*0110*/  STL.128 [R3+0x4000], RZ ;  /* 0x004000ff03007387 */ /* 0x000fe80000100c00 */
        /* <DEDUP_REMOVED lines=29> */
[----:B------:R-:W-:Y:S04]  /*02f0*/  STL.128 [R4], RZ ;  /* 0x000000ff04007387 */ /* 0x000fe80000100c00 */
        /* <DEDUP_REMOVED lines=30> */
[----:B------:R0:W-:Y:S04]  /*04e0*/  STL.128 [R4+0x6070], RZ ;  /* 0x006070ff04007387 */ /* 0x0001e80000100c00 */
[----:B------:R-:W-:Y:S01]  /*04f0*/  STL.128 [R6], RZ ;  /* 0x000000ff06007387 */ /* 0x000fe20000100c00 */
[----:B0-----:R-:W-:-:S03]  /*0500*/  IADD3 R4, PT, PT, R2, 0xa0, RZ ;  /* 0x000000a002047810 */ /* 0x001fc60007ffe0ff */
[----:B------:R-:W-:Y:S04]  /*0510*/  STL.128 [R6+0x2000], RZ ;  /* 0x002000ff06007387 */ /* 0x000fe80000100c00 */
[----:B------:R-:W-:Y:S01]  /*0520*/  STL.128 [R6+0x4000], RZ ;  /* 0x004000ff06007387 */ /* 0x000fe20000100c00 */
[----:B------:R-:W-:-:S03]  /*0530*/  IMAD R4, R4, 0x4, R1 ;  /* 0x0000000404047824 */ /* 0x000fc600078e0201 */
        /* <DEDUP_REMOVED lines=29> */
[----:B------:R1:W-:Y:S01]  /*0710*/  STL.128 [R8], RZ ;  /* 0x000000ff08007387 */ /* 0x0003e20000100c00 */
[----:B0-----:R-:W-:-:S03]  /*0720*/  IADD3 R6, PT, PT, R2, 0xc0, RZ ;  /* 0x000000c002067810 */ /* 0x001fc60007ffe0ff */
[----:B------:R1:W-:Y:S01]  /*0730*/  STL.128 [R8+0x2000], RZ ;  /* 0x002000ff08007387 */ /* 0x0003e20000100c00 */
[----:B------:R-:W-:Y:S02]  /*0740*/  IADD3 R2, PT, PT, R2, 0xe0, RZ ;  /* 0x000000e002027810 */ /* 0x000fe40007ffe0ff */
[-C--:B------:R-:W-:Y:S01]  /*0750*/  LEA R6, R6, R1.reuse, 0x2 ;  /* 0x0000000106067211 */ /* 0x080fe200078e10ff */
[----:B------:R1:W-:Y:S01]  /*0760*/  STL.128 [R8+0x4000], RZ ;  /* 0x004000ff08007387 */ /* 0x0003e20000100c00 */
[----:B------:R-:W-:-:S03]  /*0770*/  LEA R2, R2, R1, 0x2 ;  /* 0x0000000102027211 */ /* 0x000fc600078e10ff */
[----:B------:R1:W-:Y:S04]  /*0780*/  STL.128 [R8+0x6000], RZ ;  /* 0x006000ff08007387 */ /* 0x0003e80000100c00 */
        /* <DEDUP_REMOVED lines=28> */
[----:B------:R1:W-:Y:S04]  /*0950*/  STL.128 [R10], RZ ;  /* 0x000000ff0a007387 */ /* 0x0003e80000100c00 */
        /* <DEDUP_REMOVED lines=126> */
[----:B------:R1:W-:Y:S01]  /*1140*/  STL.128 [R2+0x6070], RZ ;  /* 0x006070ff02007387 */ /* 0x0003e20000100c00 */
[----:B------:R-:W-:Y:S05]  /*1150*/  @P0 BRA `(.L_x_0) ;  /* 0xffffffec00b40947 */ /* 0x000fea000383ffff */
[----:B-1----:R-:W0:Y:S01]  /*1160*/  S2R R6, SR_TID.X ;  /* 0x0000000000067919 */ /* 0x002e220000002100 */
[----:B------:R-:W-:Y:S01]  /*1170*/  IMAD.MOV.U32 R157, RZ, RZ, RZ ;  /* 0x000000ffff9d7224 */ /* 0x000fe200078e00ff */
[----:B------:R-:W1:Y:S01]  /*1180*/  LDCU.64 UR8, c[0x0][0x358] ;  /* 0x00006b00ff0877ac */ /* 0x000e620008000a00 */
[----:B------:R-:W2:Y:S01]  /*1190*/  S2R R0, SR_CTAID.X ;  /* 0x0000000000007919 */ /* 0x000ea20000002500 */
[----:B01----:R-:W-:-:S07]  /*11a0*/  SHF.L.U32 R158, R6, 0x9, RZ ;  /* 0x00000009069e7819 */ /* 0x003fce00000006ff */
.L_x_4:
[----:B---3--:R-:W0:Y:S01]  /*11b0*/  LDC.64 R20, c[0x0][0x388] ;  /* 0x0000e200ff147b82 */ /* 0x008e220000000a00 */
[C---:B--2---:R-:W-:Y:S01]  /*11c0*/  SHF.L.U32 R5, R0.reuse, 0xb, RZ ;  /* 0x0000000b00057819 */ /* 0x044fe200000006ff */
[----:B------:R-:W-:Y:S01]  /*11d0*/  IMAD.SHL.U32 R105, R157, 0x4000, RZ ;  /* 0x000040009d697824 */ /* 0x000fe200078e00ff */
[----:B------:R-:W-:Y:S02]  /*11e0*/  SHF.L.U32 R3, R0, 0x11, RZ ;  /* 0x0000001100037819 */ /* 0x000fe400000006ff */
[C---:B------:R-:W-:Y:S02]  /*11f0*/  SHF.L.U32 R2, R6.reuse, 0x1, RZ ;  /* 0x0000000106027819 */ /* 0x040fe400000006ff */
[----:B------:R-:W-:Y:S01]  /*1200*/  LOP3.LUT R4, R6, 0x800, R5, 0xf8, !PT ;  /* 0x0000080006047812 */ /* 0x000fe200078ef805 */
[----:B------:R-:W1:Y:S01]  /*1210*/  LDC.64 R22, c[0x0][0x380] ;  /* 0x0000e000ff167b82 */ /* 0x000e620000000a00 */
[----:B------:R-:W-:Y:S02]  /*1220*/  LOP3.LUT R2, R2, R158, R3, 0xfe, !PT ;  /* 0x0000009e02027212 */ /* 0x000fe400078efe03 */
[----:B------:R-:W-:-:S02]  /*1230*/  LOP3.LUT R105, R4, R105, RZ, 0xfc, !PT ;  /* 0x0000006904697212 */ /* 0x000fc400078efcff */
[----:B------:R-:W-:Y:S02]  /*1240*/  LOP3.LUT R2, R2, 0x7ffc7c02, RZ, 0xc0, !PT ;  /* 0x7ffc7c0202027812 */ /* 0x000fe400078ec0ff */
[----:B------:R-:W-:Y:S02]  /*1250*/  IADD3 R9, PT, PT, R105, 0x100, RZ ;  /* 0x0000010069097810 */ /* 0x000fe40007ffe0ff */
[----:B------:R-:W-:Y:S01]  /*1260*/  LEA R5, R157, R2, 0x2 ;  /* 0x000000029d057211 */ /* 0x000fe200078e10ff */
[C---:B------:R-:W-:Y:S01]  /*1270*/  VIADD R11, R105.reuse, 0x240 ;  /* 0x00000240690b7836 */ /* 0x040fe20000000000 */
[C---:B------:R-:W-:Y:S02]  /*1280*/  IADD3 R7, PT, PT, R105.reuse, 0x80, RZ ;  /* 0x0000008069077810 */ /* 0x040fe40007ffe0ff */
[C---:B------:R-:W-:Y:S02]  /*1290*/  IADD3 R17, PT, PT, R105.reuse, 0x440, RZ ;  /* 0x0000044069117810 */ /* 0x040fe40007ffe0ff */
[----:B------:R-:W-:Y:S01]  /*12a0*/  IADD3 R3, PT, PT, R105, 0x40, RZ ;  /* 0x0000004069037810 */ /* 0x000fe20007ffe0ff */
[----:B0-----:R-:W-:Y:S01]  /*12b0*/  IMAD.WIDE.U32 R8, R9, 0x4, R20 ;  /* 0x0000000409087825 */ /* 0x001fe200078e0014 */
[----:B------:R-:W-:-:S03]  /*12c0*/  IADD3 R15, PT, PT, R105, 0x300, RZ ;  /* 0x00000300690f7810 */ /* 0x000fc60007ffe0ff */
[----:B------:R-:W-:Y:S01]  /*12d0*/  IMAD.WIDE.U32 R10, R11, 0x4, R20 ;  /* 0x000000040b0a7825 */ /* 0x000fe200078e0014 */
[----:B------:R0:W2:Y:S03]  /*12e0*/  LDG.E.CONSTANT R42, desc[UR8][R8.64] ;  /* 0x00000008082a7981 */ /* 0x0000a6000c1e9900 */
[----:B-1----:R-:W-:Y:S01]  /*12f0*/  IMAD.WIDE.U32 R22, R5, 0x4, R22 ;  /* 0x0000000405167825 */ /* 0x002fe200078e0016 */
[----:B------:R-:W3:Y:S03]  /*1300*/  LDG.E.CONSTANT R44, desc[UR8][R10.64] ;  /* 0x000000080a2c7981 */ /* 0x000ee6000c1e9900 */
[--C-:B------:R-:W-:Y:S01]  /*1310*/  IMAD.WIDE.U32 R4, R7, 0x4, R20.reuse ;  /* 0x0000000407047825 */ /* 0x100fe200078e0014 */
[----:B------:R-:W-:Y:S01]  /*1320*/  IADD3 R7, PT, PT, R105, 0x200, RZ ;  /* 0x0000020069077810 */ /* 0x000fe20007ffe0ff */
[----:B------:R-:W4:Y:S02]  /*1330*/  LDG.E.CONSTANT R36, desc[UR8][R10.64+0x200] ;  /* 0x000200080a247981 */ /* 0x000f24000c1e9900 */
[----:B0-----:R-:W-:-:S02]  /*1340*/  IMAD.WIDE.U32 R8, R17, 0x4, R20 ;  /* 0x0000000411087825 */ /* 0x001fc400078e0014 */
[----:B------:R-:W5:Y:S02]  /*1350*/  LDG.E.CONSTANT R49, desc[UR8][R4.64] ;  /* 0x0000000804317981 */ /* 0x000f64000c1e9900 */
[--C-:B------:R-:W-:Y:S02]  /*1360*/  IMAD.WIDE.U32 R2, R3, 0x4, R20.reuse ;  /* 0x0000000403027825 */ /* 0x100fe400078e0014 */
[----:B------:R0:W2:Y:S02]  /*1370*/  LDG.E.CONSTANT R34, desc[UR8][R4.64+0x400] ;  /* 0x0004000804227981 */ /* 0x0000a4000c1e9900 */
[C---:B------:R-:W-:Y:S02]  /*1380*/  VIADD R17, R105.reuse, 0x480 ;  /* 0x0000048069117836 */ /* 0x040fe40000000000 */
[C---:B------:R-:W-:Y:S01]  /*1390*/  IMAD.WIDE.U32 R40, R105.reuse, 0x4, R20 ;  /* 0x0000000469287825 */ /* 0x040fe200078e0014 */
[----:B------:R-:W4:Y:S01]  /*13a0*/  LDG.E.CONSTANT R43, desc[UR8][R10.64+0x400] ;  /* 0x000400080a2b7981 */ /* 0x000f22000c1e9900 */
[----:B------:R-:W-:-:S03]  /*13b0*/  IADD3 R13, PT, PT, R105, 0x280, RZ ;  /* 0x00000280690d7810 */ /* 0x000fc60007ffe0ff */
[----:B------:R1:W4:Y:S01]  /*13c0*/  LDG.E.CONSTANT R46, desc[UR8][R10.64+0x600] ;  /* 0x000600080a2e7981 */ /* 0x000322000c1e9900 */
[----:B0-----:R-:W-:Y:S01]  /*13d0*/  IMAD.WIDE.U32 R4, R15, 0x4, R20 ;  /* 0x000000040f047825 */ /* 0x001fe200078e0014 */
[C---:B------:R-:W-:Y:S02]  /*13e0*/  IADD3 R19, PT, PT, R105.reuse, 0x500, RZ ;  /* 0x0000050069137810 */ /* 0x040fe40007ffe0ff */
[----:B------:R-:W3:Y:S01]  /*13f0*/  LDG.E.CONSTANT R35, desc[UR8][R2.64] ;  /* 0x0000000802237981 */ /* 0x000ee2000c1e9900 */
[----:B------:R-:W-:-:S03]  /*1400*/  IADD3 R15, PT, PT, R105, 0x400, RZ ;  /* 0x00000400690f7810 */ /* 0x000fc60007ffe0ff */
[----:B------:R-:W5:Y:S01]  /*1410*/  LDG.E.CONSTANT R39, desc[UR8][R2.64+0x200] ;  /* 0x0002000802277981 */ /* 0x000f62000c1e9900 */
[--C-:B-1----:R-:W-:Y:S01]  /*1420*/  IMAD.WIDE.U32 R10, R17, 0x4, R20.reuse ;  /* 0x00000004110a7825 */ /* 0x102fe200078e0014 */
[----:B------:R-:W-:Y:S02]  /*1430*/  IADD3 R17, PT, PT, R105, 0x680, RZ ;  /* 0x0000068069117810 */ /* 0x000fe40007ffe0ff */
[----:B------:R-:W2:Y:S04]  /*1440*/  LDG.E.CONSTANT R38, desc[UR8][R2.64+0x400] ;  /* 0x0004000802267981 */ /* 0x000ea8000c1e9900 */
[----:B------:R0:W4:Y:S01]  /*1450*/  LDG.E.CONSTANT R37, desc[UR8][R2.64+0x600] ;  /* 0x0006000802257981 */ /* 0x000122000c1e9900 */
[----:B------:R-:W-:-:S03]  /*1460*/  IMAD.WIDE.U32 R12, R13, 0x4, R20 ;  /* 0x000000040d0c7825 */ /* 0x000fc600078e0014 */
[----:B------:R-:W4:Y:S01]  /*1470*/  LDG.E.CONSTANT R40, desc[UR8][R40.64] ;  /* 0x0000000828287981 */ /* 0x000f22000c1e9900 */
[----:B------:R-:W-:-:S03]  /*1480*/  IADD3 R25, PT, PT, R105, 0x640, RZ ;  /* 0x0000064069197810 */ /* 0x000fc60007ffe0ff */
[----:B------:R1:W4:Y:S01]  /*1490*/  LDG.E.CONSTANT R45, desc[UR8][R4.64] ;  /* 0x00000008042d7981 */ /* 0x000322000c1e9900 */
[----:B0-----:R-:W-:-:S03]  /*14a0*/  IMAD.WIDE.U32 R2, R7, 0x4, R20 ;  /* 0x0000000407027825 */ /* 0x001fc600078e0014 */
[----:B------:R-:W4:Y:S04]  /*14b0*/  LDG.E.CONSTANT R50, desc[UR8][R8.64] ;  /* 0x0000000808327981 */ /* 0x000f28000c1e9900 */
[----:B------:R-:W4:Y:S01]  /*14c0*/  LDG.E.CONSTANT R41, desc[UR8][R8.64+0x200] ;  /* 0x0002000808297981 */ /* 0x000f22000c1e9900 */
[----:B-1----:R-:W-:-:S03]  /*14d0*/  IMAD.WIDE.U32 R4, R19, 0x4, R20 ;  /* 0x0000000413047825 */ /* 0x002fc600078e0014 */
[----:B------:R-:W4:Y:S04]  /*14e0*/  LDG.E.CONSTANT R51, desc[UR8][R8.64+0x400] ;  /* 0x0004000808337981 */ /* 0x000f28000c1e9900 */
[----:B------:R0:W4:Y:S01]  /*14f0*/  LDG.E.CONSTANT R54, desc[UR8][R8.64+0x600] ;  /* 0x0006000808367981 */ /* 0x000122000c1e9900 */
[----:B------:R-:W-:-:S03]  /*1500*/  IADD3 R27, PT, PT, R105, 0x1300, RZ ;  /* 0x00001300691b7810 */ /* 0x000fc60007ffe0ff */
[----:B------:R1:W4:Y:S01]  /*1510*/  LDG.E.CONSTANT R47, desc[UR8][R2.64] ;  /* 0x00000008022f7981 */ /* 0x000322000c1e9900 */
[C---:B------:R-:W-:Y:S01]  /*1520*/  VIADD R29, R105.reuse, 0x1440 ;  /* 0x00001440691d7836 */ /* 0x040fe20000000000 */
[----:B------:R-:W-:Y:S02]  /*1530*/  IADD3 R19, PT, PT, R105, 0x1040, RZ ;  /* 0x0000104069137810 */ /* 0x000fe40007ffe0ff */
[----:B------:R-:W4:Y:S01]  /*1540*/  LDG.E.CONSTANT R56, desc[UR8][R12.64] ;  /* 0x000000080c387981 */ /* 0x000f22000c1e9900 */
[--C-:B0-----:R-:W-:Y:S01]  /*1550*/  IMAD.WIDE.U32 R8, R17, 0x4, R20.reuse ;  /* 0x0000000411087825 */ /* 0x101fe200078e0014 */
[----:B------:R-:W-:Y:S02]  /*1560*/  IADD3 R17, PT, PT, R105, 0x700, RZ ;  /* 0x0000070069117810 */ /* 0x000fe40007ffe0ff */
[----:B------:R0:W4:Y:S01]  /*1570*/  LDG.E.CONSTANT R7, desc[UR8][R12.64+0x400] ;  /* 0x000400080c077981 */ /* 0x000122000c1e9900 */
[----:B-1----:R-:W-:-:S03]  /*1580*/  IMAD.WIDE.U32 R2, R15, 0x4, R20 ;  /* 0x000000040f027825 */ /* 0x002fc600078e0014 */
[----:B------:R1:W4:Y:S01]  /*1590*/  LDG.E.CONSTANT R53, desc[UR8][R4.64] ;  /* 0x0000000804357981 */ /* 0x000322000c1e9900 */
[C---:B------:R-:W-:Y:S01]  /*15a0*/  VIADD R15, R105.reuse, 0x600 ;  /* 0x00000600690f7836 */ /* 0x040fe20000000000 */
[----:B------:R-:W-:Y:S02]  /*15b0*/  IADD3 R33, PT, PT, R105, 0x1500, RZ ;  /* 0x0000150069217810 */ /* 0x000fe40007ffe0ff */
[----:B------:R1:W4:Y:S01]  /*15c0*/  LDG.E.CONSTANT R55, desc[UR8][R2.64] ;  /* 0x0000000802377981 */ /* 0x000322000c1e9900 */
[--C-:B0-----:R-:W-:Y:S01]  /*15d0*/  IMAD.WIDE.U32 R12, R25, 0x4, R20.reuse ;  /* 0x00000004190c7825 */ /* 0x101fe200078e0014 */
[----:B------:R-:W-:Y:S02]  /*15e0*/  IADD3 R25, PT, PT, R105, 0x1280, RZ ;  /* 0x0000128069197810 */ /* 0x000fe40007ffe0ff */
[----:B------:R-:W4:Y:S01]  /*15f0*/  LDG.E.CONSTANT R92, desc[UR8][R8.64] ;  /* 0x00000008085c7981 */ /* 0x000f22000c1e9900 */
[----:B-1----:R-:W-:Y:S01]  /*1600*/  IMAD.WIDE.U32 R4, R17, 0x4, R20 ;  /* 0x0000000411047825 */ /* 0x002fe200078e0014 */
[----:B------:R-:W-:-:S02]  /*1610*/  IADD3 R17, PT, PT, R105, 0x1080, RZ ;  /* 0x0000108069117810 */ /* 0x000fc40007ffe0ff */
[----:B------:R0:W4:Y:S01]  /*1620*/  LDG.E.CONSTANT R59, desc[UR8][R8.64+0x400] ;  /* 0x00040008083b7981 */ /* 0x000122000c1e9900 */
[--C-:B------:R-:W-:Y:S01]  /*1630*/  IMAD.WIDE.U32 R2, R15, 0x4, R20.reuse ;  /* 0x000000040f027825 */ /* 0x100fe200078e0014 */
[----:B------:R-:W-:Y:S02]  /*1640*/  IADD3 R31, PT, PT, R105, 0x1480, RZ ;  /* 0x00001480691f7810 */ /* 0x000fe40007ffe0ff */
[----:B------:R-:W4:Y:S01]  /*1650*/  LDG.E.CONSTANT R57, desc[UR8][R12.64] ;  /* 0x000000080c397981 */ /* 0x000f22000c1e9900 */
[--C-:B------:R-:W-:Y:S01]  /*1660*/  IMAD.WIDE.U32 R26, R27, 0x4, R20.reuse ;  /* 0x000000041b1a7825 */ /* 0x100fe200078e0014 */
[C---:B------:R-:W-:Y:S02]  /*1670*/  IADD3 R63, PT, PT, R105.reuse, 0x1600, RZ ;  /* 0x00001600693f7810 */ /* 0x040fe40007ffe0ff */
[----:B------:R-:W4:Y:S01]  /*1680*/  LDG.E.CONSTANT R48, desc[UR8][R12.64+0x200] ;  /* 0x000200080c307981 */ /* 0x000f22000c1e9900 */
[----:B0-----:R-:W-:Y:S02]  /*1690*/  VIADD R9, R105, 0x1100 ;  /* 0x0000110069097836 */ /* 0x001fe40000000000 */
[--C-:B------:R-:W-:Y:S01]  /*16a0*/  IMAD.WIDE.U32 R28, R29, 0x4, R20.reuse ;  /* 0x000000041d1c7825 */ /* 0x100fe200078e0014 */
[----:B------:R-:W4:Y:S03]  /*16b0*/  LDG.E.CONSTANT R58, desc[UR8][R12.64+0x400] ;  /* 0x000400080c3a7981 */ /* 0x000f26000c1e9900 */
[--C-:B------:R-:W-:Y:S01]  /*16c0*/  IMAD.WIDE.U32 R14, R19, 0x4, R20.reuse ;  /* 0x00000004130e7825 */ /* 0x100fe200078e0014 */
[----:B------:R0:W4:Y:S03]  /*16d0*/  LDG.E.CONSTANT R60, desc[UR8][R12.64+0x600] ;  /* 0x000600080c3c7981 */ /* 0x000126000c1e9900 */
[--C-:B------:R-:W-:Y:S01]  /*16e0*/  IMAD.WIDE.U32 R32, R33, 0x4, R20.reuse ;  /* 0x0000000421207825 */ /* 0x100fe200078e0014 */
[----:B------:R-:W4:Y:S04]  /*16f0*/  LDG.E.CONSTANT R62, desc[UR8][R10.64] ;  /* 0x000000080a3e7981 */ /* 0x000f28000c1e9900 */
[----:B------:R1:W4:Y:S01]  /*1700*/  LDG.E.CONSTANT R52, desc[UR8][R10.64+0x400] ;  /* 0x000400080a347981 */ /* 0x000322000c1e9900 */
[----:B0-----:R-:W-:Y:S01]  /*1710*/  IMAD.WIDE.U32 R12, R17, 0x4, R20 ;  /* 0x00000004110c7825 */ /* 0x001fe200078e0014 */
[----:B------:R-:W-:-:S02]  /*1720*/  IADD3 R17, PT, PT, R105, 0x1240, RZ ;  /* 0x0000124069117810 */ /* 0x000fc40007ffe0ff */
[----:B------:R0:W4:Y:S01]  /*1730*/  LDG.E.CONSTANT R99, desc[UR8][R4.64] ;  /* 0x0000000804637981 */ /* 0x000122000c1e9900 */
[----:B------:R-:W-:-:S03]  /*1740*/  IMAD.WIDE.U32 R24, R25, 0x4, R20 ;  /* 0x0000000419187825 */ /* 0x000fc600078e0014 */
[----:B------:R0:W4:Y:S01]  /*1750*/  LDG.E.CONSTANT R61, desc[UR8][R2.64] ;  /* 0x00000008023d7981 */ /* 0x000122000c1e9900 */
[----:B-1----:R-:W-:-:S03]  /*1760*/  IADD3 R11, PT, PT, R105, 0x1000, RZ ;  /* 0x00001000690b7810 */ /* 0x002fc60007ffe0ff */
[----:B------:R1:W4:Y:S01]  /*1770*/  LDG.E.CONSTANT R83, desc[UR8][R26.64] ;  /* 0x000000081a537981 */ /* 0x000322000c1e9900 */
[----:B0-----:R-:W-:Y:S01]  /*1780*/  IADD3 R5, PT, PT, R105, 0x1200, RZ ;  /* 0x0000120069057810 */ /* 0x001fe20007ffe0ff */
[--C-:B------:R-:W-:Y:S02]  /*1790*/  IMAD.WIDE.U32 R30, R31, 0x4, R20.reuse ;  /* 0x000000041f1e7825 */ /* 0x100fe400078e0014 */
[----:B------:R-:W4:Y:S02]  /*17a0*/  LDG.E.CONSTANT R82, desc[UR8][R28.64] ;  /* 0x000000081c527981 */ /* 0x000f24000c1e9900 */
[----:B------:R-:W-:Y:S02]  /*17b0*/  IMAD.WIDE.U32 R2, R9, 0x4, R20 ;  /* 0x0000000409027825 */ /* 0x000fe400078e0014 */
[----:B------:R-:W4:Y:S01]  /*17c0*/  LDG.E.CONSTANT R79, desc[UR8][R28.64+0x200] ;  /* 0x000200081c4f7981 */ /* 0x000f22000c1e9900 */
[----:B-1----:R-:W-:-:S03]  /*17d0*/  IADD3 R27, PT, PT, R105, 0x1400, RZ ;  /* 0x00001400691b7810 */ /* 0x002fc60007ffe0ff */
[----:B------:R-:W4:Y:S01]  /*17e0*/  LDG.E.CONSTANT R81, desc[UR8][R28.64+0x400] ;  /* 0x000400081c517981 */ /* 0x000f22000c1e9900 */
[----:B------:R-:W-:-:S03]  /*17f0*/  IADD3 R67, PT, PT, R105, 0x1700, RZ ;  /* 0x0000170069437810 */ /* 0x000fc60007ffe0ff */
[----:B------:R0:W4:Y:S01]  /*1800*/  LDG.E.CONSTANT R80, desc[UR8][R28.64+0x600] ;  /* 0x000600081c507981 */ /* 0x000122000c1e9900 */
[----:B------:R-:W-:-:S03]  /*1810*/  IMAD.WIDE.U32 R10, R11, 0x4, R20 ;  /* 0x000000040b0a7825 */ /* 0x000fc600078e0014 */
[----:B------:R-:W4:Y:S01]  /*1820*/  LDG.E.CONSTANT R98, desc[UR8][R14.64] ;  /* 0x000000080e627981 */ /* 0x000f22000c1e9900 */
[----:B------:R-:W-:-:S03]  /*1830*/  IMAD.WIDE.U32 R16, R17, 0x4, R20 ;  /* 0x0000000411107825 */ /* 0x000fc600078e0014 */
[----:B------:R-:W4:Y:S01]  /*1840*/  LDG.E.CONSTANT R95, desc[UR8][R14.64+0x200] ;  /* 0x000200080e5f7981 */ /* 0x000f22000c1e9900 */
[----:B0-----:R-:W-:-:S03]  /*1850*/  IMAD.WIDE.U32 R28, R63, 0x4, R20 ;  /* 0x000000043f1c7825 */ /* 0x001fc600078e0014 */
[----:B------:R-:W4:Y:S04]  /*1860*/  LDG.E.CONSTANT R97, desc[UR8][R14.64+0x400] ;  /* 0x000400080e617981 */ /* 0x000f28000c1e9900 */
[----:B------:R0:W4:Y:S01]  /*1870*/  LDG.E.CONSTANT R96, desc[UR8][R14.64+0x600] ;  /* 0x000600080e607981 */ /* 0x000122000c1e9900 */
[----:B------:R-:W-:-:S03]  /*1880*/  IMAD.WIDE.U32 R26, R27, 0x4, R20 ;  /* 0x000000041b1a7825 */ /* 0x000fc600078e0014 */
[----:B------:R1:W4:Y:S01]  /*1890*/  LDG.E.CONSTANT R75, desc[UR8][R32.64] ;  /* 0x00000008204b7981 */ /* 0x000322000c1e9900 */
[----:B------:R-:W-:-:S03]  /*18a0*/  VIADD R65, R105, 0x1680 ;  /* 0x0000168069417836 */ /* 0x000fc60000000000 */
[----:B------:R-:W4:Y:S01]  /*18b0*/  LDG.E.CONSTANT R91, desc[UR8][R2.64] ;  /* 0x00000008025b7981 */ /* 0x000f22000c1e9900 */
[----:B0-----:R-:W-:-:S03]  /*18c0*/  IMAD.WIDE.U32 R14, R5, 0x4, R20 ;  /* 0x00000004050e7825 */ /* 0x001fc600078e0014 */
[----:B------:R-:W4:Y:S01]  /*18d0*/  LDG.E.CONSTANT R76, desc[UR8][R24.64] ;  /* 0x00000008184c7981 */ /* 0x000f22000c1e9900 */
[----:B-1----:R-:W-:-:S03]  /*18e0*/  VIADD R33, R105, 0x2000 ;  /* 0x0000200069217836 */ /* 0x002fc60000000000 */
[----:B------:R0:W4:Y:S04]  /*18f0*/  LDG.E.CONSTANT R86, desc[UR8][R24.64+0x400] ;  /* 0x0004000818567981 */ /* 0x000128000c1e9900 */
[----:B------:R-:W3:Y:S04]  /*1900*/  LDG.E.64.CONSTANT R2, desc[UR8][R22.64+0x20000] ;  /* 0x0200000816027981 */ /* 0x000ee8000c1e9b00 */
[----:B------:R-:W4:Y:S01]  /*1910*/  LDG.E.CONSTANT R68, desc[UR8][R30.64] ;  /* 0x000000081e447981 */ /* 0x000f22000c1e9900 */
[----:B0-----:R-:W-:-:S03]  /*1920*/  IADD3 R25, PT, PT, R105, 0x1640, RZ ;  /* 0x0000164069197810 */ /* 0x001fc60007ffe0ff */
[----:B------:R0:W4:Y:S04]  /*1930*/  LDG.E.CONSTANT R78, desc[UR8][R30.64+0x400] ;  /* 0x000400081e4e7981 */ /* 0x000128000c1e9900 */
[----:B------:R1:W4:Y:S04]  /*1940*/  LDG.E.CONSTANT R69, desc[UR8][R28.64] ;  /* 0x000000081c457981 */ /* 0x000328000c1e9900 */
[----:B------:R-:W4:Y:S01]  /*1950*/  LDG.E.CONSTANT R84, desc[UR8][R12.64] ;  /* 0x000000080c547981 */ /* 0x000f22000c1e9900 */
[----:B0-----:R-:W-:-:S03]  /*1960*/  IMAD.WIDE.U32 R30, R67, 0x4, R20 ;  /* 0x00000004431e7825 */ /* 0x001fc600078e0014 */
[----:B------:R-:W4:Y:S01]  /*1970*/  LDG.E.CONSTANT R94, desc[UR8][R12.64+0x400] ;  /* 0x000400080c5e7981 */ /* 0x000f22000c1e9900 */
[----:B-1----:R-:W-:Y:S01]  /*1980*/  IMAD.WIDE.U32 R28, R33, 0x4, R20 ;  /* 0x00000004211c7825 */ /* 0x002fe200078e0014 */
[C---:B------:R-:W-:Y:S02]  /*1990*/  IADD3 R33, PT, PT, R105.reuse, 0x2240, RZ ;  /* 0x0000224069217810 */ /* 0x040fe40007ffe0ff */
[----:B------:R-:W4:Y:S04]  /*19a0*/  LDG.E.CONSTANT R93, desc[UR8][R10.64] ;  /* 0x000000080a5d7981 */ /* 0x000f28000c1e9900 */
[----:B------:R-:W4:Y:S04]  /*19b0*/  LDG.E.CONSTANT R90, desc[UR8][R16.64] ;  /* 0x00000008105a7981 */ /* 0x000f28000c1e9900 */
[----:B------:R-:W4:Y:S04]  /*19c0*/  LDG.E.CONSTANT R87, desc[UR8][R16.64+0x200] ;  /* 0x0002000810577981 */ /* 0x000f28000c1e9900 */
[----:B------:R-:W4:Y:S04]  /*19d0*/  LDG.E.CONSTANT R89, desc[UR8][R16.64+0x400] ;  /* 0x0004000810597981 */ /* 0x000f28000c1e9900 */
[----:B------:R-:W4:Y:S04]  /*19e0*/  LDG.E.CONSTANT R88, desc[UR8][R16.64+0x600] ;  /* 0x0006000810587981 */ /* 0x000f28000c1e9900 */
[----:B------:R-:W4:Y:S01]  /*19f0*/  LDG.E.CONSTANT R85, desc[UR8][R14.64] ;  /* 0x000000080e557981 */ /* 0x000f22000c1e9900 */
[----:B------:R-:W-:-:S03]  /*1a00*/  IADD3 R103, PT, PT, R105, 0x2100, RZ ;  /* 0x0000210069677810 */ /* 0x000fc60007ffe0ff */
[----:B------:R-:W5:Y:S04]  /*1a10*/  LDG.E.64.CONSTANT R10, desc[UR8][R22.64] ;  /* 0x00000008160a7981 */ /* 0x000f68000c1e9b00 */
[----:B------:R-:W2:Y:S04]  /*1a20*/  LDG.E.64.CONSTANT R4, desc[UR8][R22.64+0x40000] ;  /* 0x0400000816047981 */ /* 0x000ea8000c1e9b00 */
[----:B------:R-:W4:Y:S04]  /*1a30*/  LDG.E.64.CONSTANT R8, desc[UR8][R22.64+0x60000] ;  /* 0x0600000816087981 */ /* 0x000f28000c1e9b00 */
[----:B------:R-:W4:Y:S04]  /*1a40*/  LDG.E.64.CONSTANT R18, desc[UR8][R22.64+0x80000] ;  /* 0x0800000816127981 */ /* 0x000f28000c1e9b00 */
[----:B------:R-:W4:Y:S04]  /*1a50*/  LDG.E.64.CONSTANT R12, desc[UR8][R22.64+0xa0000] ;  /* 0x0a000008160c7981 */ /* 0x000f28000c1e9b00 */
[----:B------:R-:W4:Y:S04]  /*1a60*/  LDG.E.64.CONSTANT R14, desc[UR8][R22.64+0xc0000] ;  /* 0x0c000008160e7981 */ /* 0x000f28000c1e9b00 */
[----:B------:R0:W4:Y:S04]  /*1a70*/  LDG.E.64.CONSTANT R16, desc[UR8][R22.64+0xe0000] ;  /* 0x0e00000816107981 */ /* 0x000128000c1e9b00 */
[----:B------:R1:W4:Y:S04]  /*1a80*/  LDG.E.CONSTANT R77, desc[UR8][R26.64] ;  /* 0x000000081a4d7981 */ /* 0x000328000c1e9900 */
[----:B------:R1:W4:Y:S01]  /*1a90*/  LDG.E.CONSTANT R67, desc[UR8][R30.64] ;  /* 0x000000081e437981 */ /* 0x000322000c1e9900 */
[----:B0-----:R-:W-:-:S04]  /*1aa0*/  IMAD.WIDE.U32 R22, R25, 0x4, R20 ;  /* 0x0000000419167825 */ /* 0x001fc800078e0014 */
[--C-:B------:R-:W-:Y:S01]  /*1ab0*/  IMAD.WIDE.U32 R24, R65, 0x4, R20.reuse ;  /* 0x0000000441187825 */ /* 0x100fe200078e0014 */
[C---:B-1----:R-:W-:Y:S01]  /*1ac0*/  IADD3 R27, PT, PT, R105.reuse, 0x2040, RZ ;  /* 0x00002040691b7810 */ /* 0x042fe20007ffe0ff */
[----:B------:R-:W4:Y:S01]  /*1ad0*/  LDG.E.CONSTANT R74, desc[UR8][R22.64] ;  /* 0x00000008164a7981 */ /* 0x000f22000c1e9900 */
[----:B------:R-:W-:Y:S01]  /*1ae0*/  IADD3 R65, PT, PT, R105, 0x2080, RZ ;  /* 0x0000208069417810 */ /* 0x000fe20007ffe0ff */
[--C-:B------:R-:W-:Y:S01]  /*1af0*/  IMAD.WIDE.U32 R30, R33, 0x4, R20.reuse ;  /* 0x00000004211e7825 */ /* 0x100fe200078e0014 */
[C---:B------:R-:W-:Y:S01]  /*1b00*/  IADD3 R33, PT, PT, R105.reuse, 0x2200, RZ ;  /* 0x0000220069217810 */ /* 0x040fe20007ffe0ff */
[----:B------:R-:W4:Y:S01]  /*1b10*/  LDG.E.CONSTANT R63, desc[UR8][R24.64] ;  /* 0x00000008183f7981 */ /* 0x000f22000c1e9900 */
[----:B------:R-:W-:Y:S01]  /*1b20*/  IADD3 R107, PT, PT, R105, 0x2280, RZ ;  /* 0x00002280696b7810 */ /* 0x000fe20007ffe0ff */
[----:B------:R-:W-:Y:S02]  /*1b30*/  IMAD.WIDE.U32 R26, R27, 0x4, R20 ;  /* 0x000000041b1a7825 */ /* 0x000fe400078e0014 */
[----:B------:R0:W4:Y:S04]  /*1b40*/  LDG.E.CONSTANT R70, desc[UR8][R24.64+0x400] ;  /* 0x0004000818467981 */ /* 0x000128000c1e9900 */
[----:B------:R-:W4:Y:S01]  /*1b50*/  LDG.E.CONSTANT R71, desc[UR8][R22.64+0x200] ;  /* 0x0002000816477981 */ /* 0x000f22000c1e9900 */
[----:B------:R-:W-:-:S03]  /*1b60*/  VIADD R109, R105, 0x2300 ;  /* 0x00002300696d7836 */ /* 0x000fc60000000000 */
[----:B------:R-:W4:Y:S01]  /*1b70*/  LDG.E.CONSTANT R73, desc[UR8][R22.64+0x400] ;  /* 0x0004000816497981 */ /* 0x000f22000c1e9900 */
[----:B0-----:R-:W-:-:S03]  /*1b80*/  IMAD.WIDE.U32 R24, R103, 0x4, R20 ;  /* 0x0000000467187825 */ /* 0x001fc600078e0014 */
[----:B------:R0:W4:Y:S04]  /*1b90*/  LDG.E.CONSTANT R72, desc[UR8][R22.64+0x600] ;  /* 0x0006000816487981 */ /* 0x000128000c1e9900 */
[----:B------:R1:W4:Y:S01]  /*1ba0*/  LDG.E.CONSTANT R103, desc[UR8][R28.64] ;  /* 0x000000081c677981 */ /* 0x000322000c1e9900 */
[----:B------:R-:W-:-:S03]  /*1bb0*/  IADD3 R117, PT, PT, R105, 0x2400, RZ ;  /* 0x0000240069757810 */ /* 0x000fc60007ffe0ff */
[----:B------:R-:W4:Y:S01]  /*1bc0*/  LDG.E.CONSTANT R66, desc[UR8][R26.64] ;  /* 0x000000081a427981 */ /* 0x000f22000c1e9900 */
[----:B0-----:R-:W-:-:S03]  /*1bd0*/  IMAD.WIDE.U32 R22, R65, 0x4, R20 ;  /* 0x0000000441167825 */ /* 0x001fc600078e0014 */
[----:B------:R-:W4:Y:S01]  /*1be0*/  LDG.E.CONSTANT R64, desc[UR8][R26.64+0x200] ;  /* 0x000200081a407981 */ /* 0x000f22000c1e9900 */
[--C-:B-1----:R-:W-:Y:S01]  /*1bf0*/  IMAD.WIDE.U32 R28, R33, 0x4, R20.reuse ;  /* 0x00000004211c7825 */ /* 0x102fe200078e0014 */
[----:B------:R-:W-:Y:S02]  /*1c00*/  IADD3 R33, PT, PT, R105, 0x2440, RZ ;  /* 0x0000244069217810 */ /* 0x000fe40007ffe0ff */
[----:B------:R-:W4:Y:S04]  /*1c10*/  LDG.E.CONSTANT R65, desc[UR8][R26.64+0x400] ;  /* 0x000400081a417981 */ /* 0x000f28000c1e9900 */
[----:B------:R0:W4:Y:S01]  /*1c20*/  LDG.E.CONSTANT R101, desc[UR8][R26.64+0x600] ;  /* 0x000600081a657981 */ /* 0x000122000c1e9900 */
[----:B------:R-:W-:-:S03]  /*1c30*/  IMAD.WIDE.U32 R32, R33, 0x4, R20 ;  /* 0x0000000421207825 */ /* 0x000fc600078e0014 */
[----:B------:R-:W4:Y:S01]  /*1c40*/  LDG.E.CONSTANT R104, desc[UR8][R30.64+0x200] ;  /* 0x000200081e687981 */ /* 0x000f22000c1e9900 */
[----:B------:R-:W-:-:S03]  /*1c50*/  VIADD R121, R105, 0x2640 ;  /* 0x0000264069797836 */ /* 0x000fc60000000000 */
[----:B------:R-:W4:Y:S01]  /*1c60*/  LDG.E.CONSTANT R106, desc[UR8][R30.64+0x400] ;  /* 0x000400081e6a7981 */ /* 0x000f22000c1e9900 */
[----:B0-----:R-:W-:-:S03]  /*1c70*/  IMAD.WIDE.U32 R26, R107, 0x4, R20 ;  /* 0x000000046b1a7825 */ /* 0x001fc600078e0014 */
[----:B------:R-:W4:Y:S04]  /*1c80*/  LDG.E.CONSTANT R107, desc[UR8][R30.64] ;  /* 0x000000081e6b7981 */ /* 0x000f28000c1e9900 */
[----:B------:R0:W4:Y:S04]  /*1c90*/  LDG.E.CONSTANT R110, desc[UR8][R30.64+0x600] ;  /* 0x000600081e6e7981 */ /* 0x000128000c1e9900 */
[----:B------:R-:W4:Y:S04]  /*1ca0*/  LDG.E.CONSTANT R100, desc[UR8][R22.64] ;  /* 0x0000000816647981 */ /* 0x000f28000c1e9900 */
[----:B------:R1:W4:Y:S01]  /*1cb0*/  LDG.E.CONSTANT R102, desc[UR8][R22.64+0x400] ;  /* 0x0004000816667981 */ /* 0x000322000c1e9900 */
[----:B0-----:R-:W-:-:S03]  /*1cc0*/  IADD3 R31, PT, PT, R105, 0x2500, RZ ;  /* 0x00002500691f7810 */ /* 0x001fc60007ffe0ff */
[----:B------:R0:W4:Y:S01]  /*1cd0*/  LDG.E.CONSTANT R108, desc[UR8][R24.64] ;  /* 0x00000008186c7981 */ /* 0x000122000c1e9900 */
[----:B------:R-:W-:-:S03]  /*1ce0*/  IADD3 R125, PT, PT, R105, 0x2600, RZ ;  /* 0x00002600697d7810 */ /* 0x000fc60007ffe0ff */
[----:B------:R-:W4:Y:S01]  /*1cf0*/  LDG.E.CONSTANT R111, desc[UR8][R26.64+0x400] ;  /* 0x000400081a6f7981 */ /* 0x000f22000c1e9900 */
[----:B-1----:R-:W-:-:S03]  /*1d00*/  IMAD.WIDE.U32 R22, R109, 0x4, R20 ;  /* 0x000000046d167825 */ /* 0x002fc600078e0014 */
[----:B------:R1:W4:Y:S01]  /*1d10*/  LDG.E.CONSTANT R109, desc[UR8][R26.64] ;  /* 0x000000081a6d7981 */ /* 0x000322000c1e9900 */
[----:B0-----:R-:W-:-:S03]  /*1d20*/  IADD3 R25, PT, PT, R105, 0x2480, RZ ;  /* 0x0000248069197810 */ /* 0x001fc60007ffe0ff */
[----:B------:R0:W4:Y:S01]  /*1d30*/  LDG.E.CONSTANT R112, desc[UR8][R28.64] ;  /* 0x000000081c707981 */ /* 0x000122000c1e9900 */
[----:B------:R-:W-:Y:S01]  /*1d40*/  IADD3 R129, PT, PT, R105, 0x3040, RZ ;  /* 0x0000304069817810 */ /* 0x000fe20007ffe0ff */
[--C-:B------:R-:W-:Y:S02]  /*1d50*/  IMAD.WIDE.U32 R24, R25, 0x4, R20.reuse ;  /* 0x0000000419187825 */ /* 0x100fe400078e0014 */
[----:B------:R0:W4:Y:S02]  /*1d60*/  LDG.E.CONSTANT R116, desc[UR8][R22.64] ;  /* 0x0000000816747981 */ /* 0x000124000c1e9900 */
[--C-:B-1----:R-:W-:Y:S02]  /*1d70*/  IMAD.WIDE.U32 R26, R31, 0x4, R20.reuse ;  /* 0x000000041f1a7825 */ /* 0x102fe400078e0014 */
[----:B------:R-:W4:Y:S02]  /*1d80*/  LDG.E.CONSTANT R115, desc[UR8][R32.64] ;  /* 0x0000000820737981 */ /* 0x000f24000c1e9900 */
[----:B0-----:R-:W-:-:S02]  /*1d90*/  IMAD.WIDE.U32 R28, R117, 0x4, R20 ;  /* 0x00000004751c7825 */ /* 0x001fc400078e0014 */
[----:B------:R-:W4:Y:S01]  /*1da0*/  LDG.E.CONSTANT R113, desc[UR8][R32.64+0x200] ;  /* 0x0002000820717981 */ /* 0x000f22000c1e9900 */
[----:B------:R-:W-:Y:S01]  /*1db0*/  IADD3 R23, PT, PT, R105, 0x2680, RZ ;  /* 0x0000268069177810 */ /* 0x000fe20007ffe0ff */
[--C-:B------:R-:W-:Y:S02]  /*1dc0*/  IMAD.WIDE.U32 R30, R121, 0x4, R20.reuse ;  /* 0x00000004791e7825 */ /* 0x100fe400078e0014 */
[----:B------:R-:W4:Y:S04]  /*1dd0*/  LDG.E.CONSTANT R114, desc[UR8][R32.64+0x400] ;  /* 0x0004000820727981 */ /* 0x000f28000c1e9900 */
[----:B------:R0:W4:Y:S01]  /*1de0*/  LDG.E.CONSTANT R118, desc[UR8][R32.64+0x600] ;  /* 0x0006000820767981 */ /* 0x000122000c1e9900 */
[----:B------:R-:W-:-:S03]  /*1df0*/  IMAD.WIDE.U32 R22, R23, 0x4, R20 ;  /* 0x0000000417167825 */ /* 0x000fc600078e0014 */
[----:B------:R1:W4:Y:S01]  /*1e00*/  LDG.E.CONSTANT R120, desc[UR8][R28.64] ;  /* 0x000000081c787981 */ /* 0x000322000c1e9900 */
[----:B------:R-:W-:-:S03]  /*1e10*/  IADD3 R133, PT, PT, R105, 0x3000, RZ ;  /* 0x0000300069857810 */ /* 0x000fc60007ffe0ff */
[----:B------:R-:W4:Y:S01]  /*1e20*/  LDG.E.CONSTANT R117, desc[UR8][R24.64] ;  /* 0x0000000818757981 */ /* 0x000f22000c1e9900 */
[----:B0-----:R-:W-:-:S03]  /*1e30*/  IADD3 R33, PT, PT, R105, 0x2700, RZ ;  /* 0x0000270069217810 */ /* 0x001fc60007ffe0ff */
[----:B------:R0:W4:Y:S01]  /*1e40*/  LDG.E.CONSTANT R119, desc[UR8][R24.64+0x400] ;  /* 0x0004000818777981 */ /* 0x000122000c1e9900 */
[----:B-1----:R-:W-:-:S03]  /*1e50*/  IMAD.WIDE.U32 R28, R125, 0x4, R20 ;  /* 0x000000047d1c7825 */ /* 0x002fc600078e0014 */
[----:B------:R-:W4:Y:S04]  /*1e60*/  LDG.E.CONSTANT R123, desc[UR8][R30.64] ;  /* 0x000000081e7b7981 */ /* 0x000f28000c1e9900 */
[----:B------:R-:W4:Y:S01]  /*1e70*/  LDG.E.CONSTANT R121, desc[UR8][R30.64+0x200] ;  /* 0x000200081e797981 */ /* 0x000f22000c1e9900 */
[----:B0-----:R-:W-:-:S03]  /*1e80*/  IMAD.WIDE.U32 R24, R33, 0x4, R20 ;  /* 0x0000000421187825 */ /* 0x001fc600078e0014 */
[----:B------:R-:W4:Y:S01]  /*1e90*/  LDG.E.CONSTANT R122, desc[UR8][R30.64+0x400] ;  /* 0x000400081e7a7981 */ /* 0x000f22000c1e9900 */
[----:B------:R-:W-:-:S03]  /*1ea0*/  IMAD.WIDE.U32 R32, R129, 0x4, R20 ;  /* 0x0000000481207825 */ /* 0x000fc600078e0014 */
[----:B------:R0:W4:Y:S04]  /*1eb0*/  LDG.E.CONSTANT R126, desc[UR8][R30.64+0x600] ;  /* 0x000600081e7e7981 */ /* 0x000128000c1e9900 */
[----:B------:R1:W4:Y:S04]  /*1ec0*/  LDG.E.CONSTANT R124, desc[UR8][R26.64] ;  /* 0x000000081a7c7981 */ /* 0x000328000c1e9900 */
[----:B------:R1:W4:Y:S01]  /*1ed0*/  LDG.E.CONSTANT R128, desc[UR8][R28.64] ;  /* 0x000000081c807981 */ /* 0x000322000c1e9900 */
[----:B0-----:R-:W-:-:S03]  /*1ee0*/  IADD3 R31, PT, PT, R105, 0x3100, RZ ;  /* 0x00003100691f7810 */ /* 0x001fc60007ffe0ff */
[----:B------:R-:W4:Y:S01]  /*1ef0*/  LDG.E.CONSTANT R125, desc[UR8][R22.64] ;  /* 0x00000008167d7981 */ /* 0x000f22000c1e9900 */
[----:B-1----:R-:W-:-:S03]  /*1f00*/  VIADD R27, R105, 0x3080 ;  /* 0x00003080691b7836 */ /* 0x002fc60000000000 */
[----:B------:R0:W4:Y:S01]  /*1f10*/  LDG.E.CONSTANT R127, desc[UR8][R22.64+0x400] ;  /* 0x00040008167f7981 */ /* 0x000122000c1e9900 */
[--C-:B------:R-:W-:Y:S01]  /*1f20*/  IMAD.WIDE.U32 R28, R31, 0x4, R20.reuse ;  /* 0x000000041f1c7825 */ /* 0x100fe200078e0014 */
[----:B------:R-:W-:Y:S02]  /*1f30*/  IADD3 R31, PT, PT, R105, 0x3280, RZ ;  /* 0x00003280691f7810 */ /* 0x000fe40007ffe0ff */
[----:B------:R-:W4:Y:S01]  /*1f40*/  LDG.E.CONSTANT R131, desc[UR8][R32.64] ;  /* 0x0000000820837981 */ /* 0x000f22000c1e9900 */
[----:B------:R-:W-:-:S03]  /*1f50*/  IMAD.WIDE.U32 R26, R27, 0x4, R20 ;  /* 0x000000041b1a7825 */ /* 0x000fc600078e0014 */
[----:B------:R-:W4:Y:S01]  /*1f60*/  LDG.E.CONSTANT R129, desc[UR8][R32.64+0x200] ;  /* 0x0002000820817981 */ /* 0x000f22000c1e9900 */
[----:B0-----:R-:W-:-:S03]  /*1f70*/  IMAD.WIDE.U32 R22, R133, 0x4, R20 ;  /* 0x0000000485167825 */ /* 0x001fc600078e0014 */
[----:B------:R-:W4:Y:S01]  /*1f80*/  LDG.E.CONSTANT R130, desc[UR8][R32.64+0x400] ;  /* 0x0004000820827981 */ /* 0x000f22000c1e9900 */
[----:B------:R-:W-:-:S03]  /*1f90*/  VIADD R141, R105, 0x3200 ;  /* 0x00003200698d7836 */ /* 0x000fc60000000000 */
[----:B------:R0:W4:Y:S01]  /*1fa0*/  LDG.E.CONSTANT R134, desc[UR8][R32.64+0x600] ;  /* 0x0006000820867981 */ /* 0x000122000c1e9900 */
[----:B------:R-:W-:Y:S01]  /*1fb0*/  IADD3 R137, PT, PT, R105, 0x3240, RZ ;  /* 0x0000324069897810 */ /* 0x000fe20007ffe0ff */
[----:B------:R-:W-:Y:S02]  /*1fc0*/  IMAD.WIDE.U32 R30, R31, 0x4, R20 ;  /* 0x000000041f1e7825 */ /* 0x000fe400078e0014 */
[----:B------:R-:W4:Y:S02]  /*1fd0*/  LDG.E.CONSTANT R133, desc[UR8][R26.64] ;  /* 0x000000081a857981 */ /* 0x000f24000c1e9900 */
[C---:B------:R-:W-:Y:S02]  /*1fe0*/  VIADD R153, R105.reuse, 0x3500 ;  /* 0x0000350069997836 */ /* 0x040fe40000000000 */
[----:B------:R1:W4:Y:S01]  /*1ff0*/  LDG.E.CONSTANT R135, desc[UR8][R26.64+0x400] ;  /* 0x000400081a877981 */ /* 0x000322000c1e9900 */
[----:B0-----:R-:W-:-:S03]  /*2000*/  IADD3 R33, PT, PT, R105, 0x3300, RZ ;  /* 0x0000330069217810 */ /* 0x001fc60007ffe0ff */
[----:B------:R0:W4:Y:S04]  /*2010*/  LDG.E.CONSTANT R136, desc[UR8][R22.64] ;  /* 0x0000000816887981 */ /* 0x000128000c1e9900 */
[----:B------:R0:W4:Y:S01]  /*2020*/  LDG.E.CONSTANT R140, desc[UR8][R28.64] ;  /* 0x000000081c8c7981 */ /* 0x000122000c1e9900 */
[----:B-1----:R-:W-:-:S03]  /*2030*/  IMAD.WIDE.U32 R26, R141, 0x4, R20 ;  /* 0x000000048d1a7825 */ /* 0x002fc600078e0014 */
[----:B------:R1:W4:Y:S01]  /*2040*/  LDG.E.CONSTANT R132, desc[UR8][R24.64] ;  /* 0x0000000818847981 */ /* 0x000322000c1e9900 */
[----:B0-----:R-:W-:-:S03]  /*2050*/  IADD3 R23, PT, PT, R105, 0x3440, RZ ;  /* 0x0000344069177810 */ /* 0x001fc60007ffe0ff */
[----:B------:R-:W4:Y:S01]  /*2060*/  LDG.E.CONSTANT R141, desc[UR8][R30.64] ;  /* 0x000000081e8d7981 */ /* 0x000f22000c1e9900 */
[--C-:B------:R-:W-:Y:S01]  /*2070*/  IMAD.WIDE.U32 R28, R33, 0x4, R20.reuse ;  /* 0x00000004211c7825 */ /* 0x100fe200078e0014 */
[----:B------:R-:W-:Y:S02]  /*2080*/  IADD3 R145, PT, PT, R105, 0x3400, RZ ;  /* 0x0000340069917810 */ /* 0x000fe40007ffe0ff */
[----:B------:R0:W4:Y:S01]  /*2090*/  LDG.E.CONSTANT R143, desc[UR8][R30.64+0x400] ;  /* 0x000400081e8f7981 */ /* 0x000122000c1e9900 */
[--C-:B-1----:R-:W-:Y:S01]  /*20a0*/  IMAD.WIDE.U32 R24, R137, 0x4, R20.reuse ;  /* 0x0000000489187825 */ /* 0x102fe200078e0014 */
[----:B------:R-:W-:Y:S02]  /*20b0*/  IADD3 R33, PT, PT, R105, 0x3480, RZ ;  /* 0x0000348069217810 */ /* 0x000fe40007ffe0ff */
[----:B------:R1:W4:Y:S01]  /*20c0*/  LDG.E.CONSTANT R144, desc[UR8][R26.64] ;  /* 0x000000081a907981 */ /* 0x000322000c1e9900 */
[----:B------:R-:W-:-:S03]  /*20d0*/  IMAD.WIDE.U32 R22, R23, 0x4, R20 ;  /* 0x0000000417167825 */ /* 0x000fc600078e0014 */
[----:B------:R3:W4:Y:S01]  /*20e0*/  LDG.E.CONSTANT R148, desc[UR8][R28.64] ;  /* 0x000000081c947981 */ /* 0x000722000c1e9900 */
[----:B0-----:R-:W-:Y:S01]  /*20f0*/  IMAD.WIDE.U32 R30, R153, 0x4, R20 ;  /* 0x00000004991e7825 */ /* 0x001fe200078e0014 */
[C---:B------:R-:W-:Y:S02]  /*2100*/  IADD3 R153, PT, PT, R105.reuse, 0x3700, RZ ;  /* 0x0000370069997810 */ /* 0x040fe40007ffe0ff */
[----:B------:R-:W4:Y:S01]  /*2110*/  LDG.E.CONSTANT R139, desc[UR8][R24.64] ;  /* 0x00000008188b7981 */ /* 0x000f22000c1e9900 */
[----:B-1----:R-:W-:-:S03]  /*2120*/  IADD3 R27, PT, PT, R105, 0x3600, RZ ;  /* 0x00003600691b7810 */ /* 0x002fc60007ffe0ff */
[----:B------:R-:W4:Y:S01]  /*2130*/  LDG.E.CONSTANT R137, desc[UR8][R24.64+0x200] ;  /* 0x0002000818897981 */ /* 0x000f22000c1e9900 */
[C---:B---3--:R-:W-:Y:S02]  /*2140*/  IADD3 R29, PT, PT, R105.reuse, 0x3680, RZ ;  /* 0x00003680691d7810 */ /* 0x048fe40007ffe0ff */
[----:B------:R-:W-:Y:S01]  /*2150*/  IADD3 R105, PT, PT, R105, 0x3640, RZ ;  /* 0x0000364069697810 */ /* 0x000fe20007ffe0ff */
[----:B------:R-:W3:Y:S01]  /*2160*/  LDG.E.CONSTANT R138, desc[UR8][R24.64+0x400] ;  /* 0x00040008188a7981 */ /* 0x000ee2000c1e9900 */
[----:B------:R-:W-:-:S03]  /*2170*/  IMAD.WIDE.U32 R32, R33, 0x4, R20 ;  /* 0x0000000421207825 */ /* 0x000fc600078e0014 */
[----:B------:R0:W3:Y:S01]  /*2180*/  LDG.E.CONSTANT R142, desc[UR8][R24.64+0x600] ;  /* 0x00060008188e7981 */ /* 0x0000e2000c1e9900 */
[----:B------:R-:W-:-:S03]  /*2190*/  IMAD.WIDE.U32 R26, R27, 0x4, R20 ;  /* 0x000000041b1a7825 */ /* 0x000fc600078e0014 */
[----:B------:R-:W3:Y:S01]  /*21a0*/  LDG.E.CONSTANT R147, desc[UR8][R22.64] ;  /* 0x0000000816937981 */ /* 0x000ee2000c1e9900 */
[----:B------:R-:W-:-:S03]  /*21b0*/  IMAD.WIDE.U32 R28, R29, 0x4, R20 ;  /* 0x000000041d1c7825 */ /* 0x000fc600078e0014 */
[----:B------:R-:W3:Y:S01]  /*21c0*/  LDG.E.CONSTANT R146, desc[UR8][R22.64+0x400] ;  /* 0x0004000816927981 */ /* 0x000ee2000c1e9900 */
[----:B0-----:R-:W-:-:S03]  /*21d0*/  IMAD.WIDE.U32 R24, R145, 0x4, R20 ;  /* 0x0000000491187825 */ /* 0x001fc600078e0014 */
[----:B------:R-:W3:Y:S04]  /*21e0*/  LDG.E.CONSTANT R145, desc[UR8][R22.64+0x200] ;  /* 0x0002000816917981 */ /* 0x000ee8000c1e9900 */
[----:B------:R0:W3:Y:S04]  /*21f0*/  LDG.E.CONSTANT R150, desc[UR8][R22.64+0x600] ;  /* 0x0006000816967981 */ /* 0x0000e8000c1e9900 */
[----:B------:R-:W3:Y:S04]  /*2200*/  LDG.E.CONSTANT R149, desc[UR8][R32.64] ;  /* 0x0000000820957981 */ /* 0x000ee8000c1e9900 */
[----:B------:R-:W3:Y:S01]  /*2210*/  LDG.E.CONSTANT R151, desc[UR8][R32.64+0x400] ;  /* 0x0004000820977981 */ /* 0x000ee2000c1e9900 */
[----:B0-----:R-:W-:-:S03]  /*2220*/  IMAD.WIDE.U32 R22, R153, 0x4, R20 ;  /* 0x0000000499167825 */ /* 0x001fc600078e0014 */
[----:B------:R-:W3:Y:S01]  /*2230*/  LDG.E.CONSTANT R24, desc[UR8][R24.64] ;  /* 0x0000000818187981 */ /* 0x000ee2000c1e9900 */
[----:B------:R-:W-:-:S03]  /*2240*/  IMAD.WIDE.U32 R20, R105, 0x4, R20 ;  /* 0x0000000469147825 */ /* 0x000fc600078e0014 */
[----:B------:R-:W3:Y:S04]  /*2250*/  LDG.E.CONSTANT R30, desc[UR8][R30.64] ;  /* 0x000000081e1e7981 */ /* 0x000ee8000c1e9900 */
[----:B------:R-:W3:Y:S04]  /*2260*/  LDG.E.CONSTANT R26, desc[UR8][R26.64] ;  /* 0x000000081a1a7981 */ /* 0x000ee8000c1e9900 */
[----:B------:R-:W3:Y:S04]  /*2270*/  LDG.E.CONSTANT R22, desc[UR8][R22.64] ;  /* 0x0000000816167981 */ /* 0x000ee8000c1e9900 */
[----:B------:R-:W3:Y:S04]  /*2280*/  LDG.E.CONSTANT R25, desc[UR8][R28.64] ;  /* 0x000000081c197981 */ /* 0x000ee8000c1e9900 */
[----:B------:R-:W3:Y:S04]  /*2290*/  LDG.E.CONSTANT R105, desc[UR8][R28.64+0x400] ;  /* 0x000400081c697981 */ /* 0x000ee8000c1e9900 */
[----:B------:R-:W3:Y:S04]  /*22a0*/  LDG.E.CONSTANT R33, desc[UR8][R20.64] ;  /* 0x0000000814217981 */ /* 0x000ee8000c1e9900 */
[----:B------:R-:W3:Y:S04]  /*22b0*/  LDG.E.CONSTANT R32, desc[UR8][R20.64+0x200] ;  /* 0x0002000814207981 */ /* 0x000ee8000c1e9900 */
[----:B------:R-:W3:Y:S04]  /*22c0*/  LDG.E.CONSTANT R31, desc[UR8][R20.64+0x400] ;  /* 0x00040008141f7981 */ /* 0x000ee8000c1e9900 */
[----:B------:R0:W3:Y:S01]  /*22d0*/  LDG.E.CONSTANT R152, desc[UR8][R20.64+0x600] ;  /* 0x0006000814987981 */ /* 0x0000e2000c1e9900 */
[----:B------:R-:W1:Y:S01]  /*22e0*/  S2UR UR5, SR_CgaCtaId ;  /* 0x00000000000579c3 */ /* 0x000e620000008800 */
[----:B------:R-:W-:Y:S01]  /*22f0*/  UMOV UR4, 0x400 ;  /* 0x0000040000047882 */ /* 0x000fe20000000000 */
[----:B0-----:R-:W-:Y:S01]  /*2300*/  LOP3.LUT R21, R6, 0x200, RZ, 0xfc, !PT ;  /* 0x0000020006157812 */ /* 0x001fe200078efcff */
[----:B-1----:R-:W-:-:S02]  /*2310*/  ULEA UR6, UR5, UR4, 0x18 ;  /* 0x0000000405067291 */ /* 0x002fc4000f8ec0ff */
[----:B------:R-:W-:-:S04]  /*2320*/  UIADD3 UR4, UPT, UPT, UR4, 0x1000, URZ ;  /* 0x0000100004047890 */ /* 0x000fc8000fffe0ff */
[----:B------:R-:W-:Y:S01]  /*2330*/  LEA R23, R6, UR6, 0x3 ;  /* 0x0000000606177c11 */ /* 0x000fe2000f8e18ff */
[----:B------:R-:W-:Y:S01]  /*2340*/  BAR.SYNC.DEFER_BLOCKING 0x0 ;  /* 0x0000000000007b1d */ /* 0x000fe20000010000 */
[----:B------:R-:W-:-:S06]  /*2350*/  ULEA UR4, UR5, UR4, 0x18 ;  /* 0x0000000405047291 */ /* 0x000fcc000f8ec0ff */
[C---:B------:R-:W-:Y:S02]  /*2360*/  LEA R20, R6.reuse, UR4, 0x2 ;  /* 0x0000000406147c11 */ /* 0x040fe4000f8e10ff */
[----:B------:R-:W-:Y:S01]  /*2370*/  LEA R21, R21, UR4, 0x2 ;  /* 0x0000000415157c11 */ /* 0x000fe2000f8e10ff */
[----:B------:R0:W-:Y:S04]  /*2380*/  STS.64 [R23+0x200], R2 ;  /* 0x0002000217007388 */ /* 0x0001e80000000a00 */
[----:B-----5:R-:W-:Y:S01]  /*2390*/  STS.64 [R23], R10 ;  /* 0x0000000a17007388 */ /* 0x020fe20000000a00 */
[----:B0-----:R-:W-:-:S03]  /*23a0*/  LOP3.LUT R2, R6, 0x400, RZ, 0xfc, !PT ;  /* 0x0000040006027812 */ /* 0x001fc600078efcff */
[----:B--2---:R0:W-:Y:S01]  /*23b0*/  STS.64 [R23+0x400], R4 ;  /* 0x0004000417007388 */ /* 0x0041e20000000a00 */
[----:B------:R-:W-:-:S03]  /*23c0*/  LEA R2, R2, UR4, 0x2 ;  /* 0x0000000402027c11 */ /* 0x000fc6000f8e10ff */
[----:B----4-:R-:W-:Y:S01]  /*23d0*/  STS.64 [R23+0x600], R8 ;  /* 0x0006000817007388 */ /* 0x010fe20000000a00 */
[----:B------:R-:W-:-:S03]  /*23e0*/  LOP3.LUT R3, R6, 0x600, RZ, 0xfc, !PT ;  /* 0x0000060006037812 */ /* 0x000fc600078efcff */
[----:B------:R-:W-:Y:S04]  /*23f0*/  STS.64 [R23+0x800], R18 ;  /* 0x0008001217007388 */ /* 0x000fe80000000a00 */
[----:B------:R-:W-:Y:S01]  /*2400*/  STS.64 [R23+0xa00], R12 ;  /* 0x000a000c17007388 */ /* 0x000fe20000000a00 */
[----:B0-----:R-:W-:-:S03]  /*2410*/  LOP3.LUT R4, R6, 0x800, RZ, 0xfc, !PT ;  /* 0x0000080006047812 */ /* 0x001fc600078efcff */
[----:B------:R-:W-:Y:S04]  /*2420*/  STS.64 [R23+0xc00], R14 ;  /* 0x000c000e17007388 */ /* 0x000fe80000000a00 */
[----:B------:R-:W-:Y:S04]  /*2430*/  STS.64 [R23+0xe00], R16 ;  /* 0x000e001017007388 */ /* 0x000fe80000000a00 */
[----:B------:R-:W-:Y:S04]  /*2440*/  STS [R20+0x100], R35 ;  /* 0x0001002314007388 */ /* 0x000fe80000000800 */
[----:B------:R-:W-:Y:S04]  /*2450*/  STS [R20+0x300], R39 ;  /* 0x0003002714007388 */ /* 0x000fe80000000800 */
[----:B------:R-:W-:Y:S04]  /*2460*/  STS [R20+0x500], R38 ;  /* 0x0005002614007388 */ /* 0x000fe80000000800 */
[----:B------:R-:W-:Y:S04]  /*2470*/  STS [R20+0x700], R37 ;  /* 0x0007002514007388 */ /* 0x000fe80000000800 */
[----:B------:R-:W-:Y:S04]  /*2480*/  STS [R20+0x200], R49 ;  /* 0x0002003114007388 */ /* 0x000fe80000000800 */
[----:B------:R-:W-:Y:S04]  /*2490*/  STS [R20+0x600], R34 ;  /* 0x0006002214007388 */ /* 0x000fe80000000800 */
[----:B------:R-:W-:Y:S04]  /*24a0*/  STS [R20], R40 ;  /* 0x0000002814007388 */ /* 0x000fe80000000800 */
[----:B------:R-:W-:Y:S04]  /*24b0*/  STS [R20+0x400], R42 ;  /* 0x0004002a14007388 */ /* 0x000fe80000000800 */
[----:B------:R-:W-:Y:S04]  /*24c0*/  STS [R21+0x100], R44 ;  /* 0x0001002c15007388 */ /* 0x000fe80000000800 */
[----:B------:R-:W-:Y:S04]  /*24d0*/  STS [R21+0x300], R36 ;  /* 0x0003002415007388 */ /* 0x000fe80000000800 */
[----:B------:R-:W-:Y:S04]  /*24e0*/  STS [R21+0x500], R43 ;  /* 0x0005002b15007388 */ /* 0x000fe80000000800 */
[----:B------:R-:W-:Y:S04]  /*24f0*/  STS [R21+0x700], R46 ;  /* 0x0007002e15007388 */ /* 0x000fe80000000800 */
[----:B------:R-:W-:Y:S04]  /*2500*/  STS [R21+0x200], R56 ;  /* 0x0002003815007388 */ /* 0x000fe80000000800 */
[----:B------:R-:W-:Y:S04]  /*2510*/  STS [R21+0x600], R7 ;  /* 0x0006000715007388 */ /* 0x000fe80000000800 */
[----:B------:R-:W-:Y:S04]  /*2520*/  STS [R21], R47 ;  /* 0x0000002f15007388 */ /* 0x000fe80000000800 */
[----:B------:R-:W-:Y:S01]  /*2530*/  STS [R21+0x400], R45 ;  /* 0x0004002d15007388 */ /* 0x000fe20000000800 */
[----:B------:R-:W-:-:S03]  /*2540*/  LEA R3, R3, UR4, 0x2 ;  /* 0x0000000403037c11 */ /* 0x000fc6000f8e10ff */
[----:B------:R-:W-:Y:S04]  /*2550*/  STS [R2+0x100], R50 ;  /* 0x0001003202007388 */ /* 0x000fe80000000800 */
[----:B------:R-:W-:Y:S04]  /*2560*/  STS [R2+0x300], R41 ;  /* 0x0003002902007388 */ /* 0x000fe80000000800 */
[----:B------:R-:W-:Y:S04]  /*2570*/  STS [R2+0x500], R51 ;  /* 0x0005003302007388 */ /* 0x000fe80000000800 */
[----:B------:R-:W-:Y:S04]  /*2580*/  STS [R2+0x700], R54 ;  /* 0x0007003602007388 */ /* 0x000fe80000000800 */
[----:B------:R-:W-:Y:S04]  /*2590*/  STS [R2+0x200], R62 ;  /* 0x0002003e02007388 */ /* 0x000fe80000000800 */
[----:B------:R-:W-:Y:S04]  /*25a0*/  STS [R2+0x600], R52 ;  /* 0x0006003402007388 */ /* 0x000fe80000000800 */
[----:B------:R-:W-:Y:S04]  /*25b0*/  STS [R2], R55 ;  /* 0x0000003702007388 */ /* 0x000fe80000000800 */
[----:B------:R0:W-:Y:S01]  /*25c0*/  STS [R2+0x400], R53 ;  /* 0x0004003502007388 */ /* 0x0001e20000000800 */
[----:B------:R-:W-:-:S02]  /*25d0*/  LEA R4, R4, UR4, 0x2 ;  /* 0x0000000404047c11 */ /* 0x000fc4000f8e10ff */
[----:B0-----:R-:W-:Y:S01]  /*25e0*/  LOP3.LUT R2, R6, 0xa00, RZ, 0xfc, !PT ;  /* 0x00000a0006027812 */ /* 0x001fe200078efcff */
[----:B------:R-:W-:Y:S03]  /*25f0*/  STS [R3+0x100], R57 ;  /* 0x0001003903007388 */ /* 0x000fe60000000800 */
[----:B------:R-:W-:Y:S01]  /*2600*/  LEA R2, R2, UR4, 0x2 ;  /* 0x0000000402027c11 */ /* 0x000fe2000f8e10ff */
[----:B------:R-:W-:Y:S04]  /*2610*/  STS [R3+0x300], R48 ;  /* 0x0003003003007388 */ /* 0x000fe80000000800 */
[----:B------:R-:W-:Y:S04]  /*2620*/  STS [R3+0x500], R58 ;  /* 0x0005003a03007388 */ /* 0x000fe80000000800 */
[----:B------:R-:W-:Y:S04]  /*2630*/  STS [R3+0x700], R60 ;  /* 0x0007003c03007388 */ /* 0x000fe80000000800 */
[----:B------:R-:W-:Y:S04]  /*2640*/  STS [R3+0x200], R92 ;  /* 0x0002005c03007388 */ /* 0x000fe80000000800 */
[----:B------:R-:W-:Y:S04]  /*2650*/  STS [R3+0x600], R59 ;  /* 0x0006003b03007388 */ /* 0x000fe80000000800 */
[----:B------:R-:W-:Y:S04]  /*2660*/  STS [R3], R61 ;  /* 0x0000003d03007388 */ /* 0x000fe80000000800 */
[----:B------:R0:W-:Y:S04]  /*2670*/  STS [R3+0x400], R99 ;  /* 0x0004006303007388 */ /* 0x0001e80000000800 */
[----:B------:R-:W-:Y:S04]  /*2680*/  STS [R4+0x100], R98 ;  /* 0x0001006204007388 */ /* 0x000fe80000000800 */
[----:B------:R-:W-:Y:S01]  /*2690*/  STS [R4+0x300], R95 ;  /* 0x0003005f04007388 */ /* 0x000fe20000000800 */
[----:B0-----:R-:W-:-:S03]  /*26a0*/  LOP3.LUT R3, R6, 0xc00, RZ, 0xfc, !PT ;  /* 0x00000c0006037812 */ /* 0x001fc600078efcff */
[----:B------:R-:W-:Y:S04]  /*26b0*/  STS [R4+0x500], R97 ;  /* 0x0005006104007388 */ /* 0x000fe80000000800 */
[----:B------:R-:W-:Y:S04]  /*26c0*/  STS [R4+0x700], R96 ;  /* 0x0007006004007388 */ /* 0x000fe80000000800 */
[----:B------:R-:W-:Y:S04]  /*26d0*/  STS [R4+0x200], R84 ;  /* 0x0002005404007388 */ /* 0x000fe80000000800 */
[----:B------:R-:W-:Y:S04]  /*26e0*/  STS [R4+0x600], R94 ;  /* 0x0006005e04007388 */ /* 0x000fe80000000800 */
[----:B------:R-:W-:Y:S04]  /*26f0*/  STS [R4], R93 ;  /* 0x0000005d04007388 */ /* 0x000fe80000000800 */
[----:B------:R0:W-:Y:S04]  /*2700*/  STS [R4+0x400], R91 ;  /* 0x0004005b04007388 */ /* 0x0001e80000000800 */
        /* <DEDUP_REMOVED lines=9> */
[C---:B0-----:R-:W-:Y:S02]  /*27a0*/  LOP3.LUT R4, R6.reuse, 0xe00, RZ, 0xfc, !PT ;  /* 0x00000e0006047812 */ /* 0x041fe400078efcff */
[----:B-1----:R-:W-:-:S04]  /*27b0*/  LOP3.LUT R2, R6, 0x1000, RZ, 0xfc, !PT ;  /* 0x0000100006027812 */ /* 0x002fc800078efcff */
[----:B------:R-:W-:Y:S02]  /*27c0*/  LEA R5, R2, UR4, 0x2 ;  /* 0x0000000402057c11 */ /* 0x000fe4000f8e10ff */
[----:B------:R-:W-:Y:S01]  /*27d0*/  LOP3.LUT R2, R6, 0x1200, RZ, 0xfc, !PT ;  /* 0x0000120006027812 */ /* 0x000fe200078efcff */
[----:B------:R-:W-:Y:S01]  /*27e0*/  STS [R3+0x100], R82 ;  /* 0x0001005203007388 */ /* 0x000fe20000000800 */
[----:B------:R-:W-:-:S03]  /*27f0*/  LEA R4, R4, UR4, 0x2 ;  /* 0x0000000404047c11 */ /* 0x000fc6000f8e10ff */
[----:B------:R-:W-:Y:S04]  /*2800*/  STS [R3+0x300], R79 ;  /* 0x0003004f03007388 */ /* 0x000fe80000000800 */
[----:B------:R-:W-:Y:S04]  /*2810*/  STS [R3+0x500], R81 ;  /* 0x0005005103007388 */ /* 0x000fe80000000800 */
[----:B------:R-:W-:Y:S04]  /*2820*/  STS [R3+0x700], R80 ;  /* 0x0007005003007388 */ /* 0x000fe80000000800 */
[----:B------:R-:W-:Y:S04]  /*2830*/  STS [R3+0x200], R68 ;  /* 0x0002004403007388 */ /* 0x000fe80000000800 */
[----:B------:R-:W-:Y:S04]  /*2840*/  STS [R3+0x600], R78 ;  /* 0x0006004e03007388 */ /* 0x000fe80000000800 */
[----:B------:R-:W-:Y:S04]  /*2850*/  STS [R3], R77 ;  /* 0x0000004d03007388 */ /* 0x000fe80000000800 */
[----:B------:R0:W-:Y:S02]  /*2860*/  STS [R3+0x400], R75 ;  /* 0x0004004b03007388 */ /* 0x0001e40000000800 */
[----:B0-----:R-:W-:-:S02]  /*2870*/  LEA R3, R2, UR4, 0x2 ;  /* 0x0000000402037c11 */ /* 0x001fc4000f8e10ff */
[----:B------:R-:W-:Y:S01]  /*2880*/  LOP3.LUT R2, R6, 0x1400, RZ, 0xfc, !PT ;  /* 0x0000140006027812 */ /* 0x000fe200078efcff */
        /* <DEDUP_REMOVED lines=50> */
[----:B------:R0:W-:Y:S03]  /*2bb0*/  STS [R3+0x100], R131 ;  /* 0x0001008303007388 */ /* 0x0001e60000000800 */
[----:B------:R-:W-:Y:S01]  /*2bc0*/  LEA R2, R2, UR4, 0x2 ;  /* 0x0000000402027c11 */ /* 0x000fe2000f8e10ff */
[----:B------:R0:W-:Y:S04]  /*2bd0*/  STS [R3+0x300], R129 ;  /* 0x0003008103007388 */ /* 0x0001e80000000800 */
[----:B------:R0:W-:Y:S04]  /*2be0*/  STS [R3+0x500], R130 ;  /* 0x0005008203007388 */ /* 0x0001e80000000800 */
[----:B------:R0:W-:Y:S04]  /*2bf0*/  STS [R3+0x700], R134 ;  /* 0x0007008603007388 */ /* 0x0001e80000000800 */
[----:B------:R0:W-:Y:S04]  /*2c00*/  STS [R3+0x200], R133 ;  /* 0x0002008503007388 */ /* 0x0001e80000000800 */
[----:B------:R0:W-:Y:S04]  /*2c10*/  STS [R3+0x600], R135 ;  /* 0x0006008703007388 */ /* 0x0001e80000000800 */
[----:B------:R0:W-:Y:S04]  /*2c20*/  STS [R3], R136 ;  /* 0x0000008803007388 */ /* 0x0001e80000000800 */
[----:B------:R0:W-:Y:S04]  /*2c30*/  STS [R3+0x400], R140 ;  /* 0x0004008c03007388 */ /* 0x0001e80000000800 */
[----:B------:R0:W-:Y:S04]  /*2c40*/  STS [R5+0x100], R139 ;  /* 0x0001008b05007388 */ /* 0x0001e80000000800 */
[----:B------:R0:W-:Y:S04]  /*2c50*/  STS [R5+0x300], R137 ;  /* 0x0003008905007388 */ /* 0x0001e80000000800 */
[----:B---3--:R0:W-:Y:S04]  /*2c60*/  STS [R5+0x500], R138 ;  /* 0x0005008a05007388 */ /* 0x0081e80000000800 */
[----:B------:R0:W-:Y:S04]  /*2c70*/  STS [R5+0x700], R142 ;  /* 0x0007008e05007388 */ /* 0x0001e80000000800 */
[----:B------:R0:W-:Y:S04]  /*2c80*/  STS [R5+0x200], R141 ;  /* 0x0002008d05007388 */ /* 0x0001e80000000800 */
[----:B------:R0:W-:Y:S04]  /*2c90*/  STS [R5+0x600], R143 ;  /* 0x0006008f05007388 */ /* 0x0001e80000000800 */
[----:B------:R0:W-:Y:S04]  /*2ca0*/  STS [R5], R144 ;  /* 0x0000009005007388 */ /* 0x0001e80000000800 */
[----:B------:R0:W-:Y:S04]  /*2cb0*/  STS [R5+0x400], R148 ;  /* 0x0004009405007388 */ /* 0x0001e80000000800 */
[----:B------:R0:W-:Y:S04]  /*2cc0*/  STS [R4+0x100], R147 ;  /* 0x0001009304007388 */ /* 0x0001e80000000800 */
[----:B------:R0:W-:Y:S04]  /*2cd0*/  STS [R4+0x300], R145 ;  /* 0x0003009104007388 */ /* 0x0001e80000000800 */
[----:B------:R0:W-:Y:S04]  /*2ce0*/  STS [R4+0x500], R146 ;  /* 0x0005009204007388 */ /* 0x0001e80000000800 */
[----:B------:R0:W-:Y:S04]  /*2cf0*/  STS [R4+0x700], R150 ;  /* 0x0007009604007388 */ /* 0x0001e80000000800 */
[----:B------:R0:W-:Y:S04]  /*2d00*/  STS [R4+0x200], R149 ;  /* 0x0002009504007388 */ /* 0x0001e80000000800 */
[----:B------:R0:W-:Y:S04]  /*2d10*/  STS [R4+0x600], R151 ;  /* 0x0006009704007388 */ /* 0x0001e80000000800 */
[----:B------:R0:W-:Y:S04]  /*2d20*/  STS [R4], R24 ;  /* 0x0000001804007388 */ /* 0x0001e80000000800 */
        /* <DEDUP_REMOVED lines=8> */
[----:B------:R0:W-:Y:S01]  /*2db0*/  STS [R2+0x700], R152 ;  /* 0x0007009802007388 */ /* 0x0001e20000000800 */
[----:B------:R-:W-:Y:S01]  /*2dc0*/  VIADD R157, R157, 0x1 ;  /* 0x000000019d9d7836 */ /* 0x000fe20000000000 */
[----:B------:R-:W-:Y:S01]  /*2dd0*/  MOV R156, RZ ;  /* 0x000000ff009c7202 */ /* 0x000fe20000000f00 */
[----:B------:R-:W-:Y:S03]  /*2de0*/  BAR.SYNC.DEFER_BLOCKING 0x0 ;  /* 0x0000000000007b1d */ /* 0x000fe60000010000 */
[----:B------:R-:W-:-:S13]  /*2df0*/  ISETP.NE.AND P1, PT, R157, 0x100, PT ;  /* 0x000001009d00780c */ /* 0x000fda0003f25270 */
.L_x_3:
[C---:B0-----:R-:W-:Y:S01]  /*2e00*/  SHF.L.U32 R2, R6.reuse, 0x3, RZ ;  /* 0x0000000306027819 */ /* 0x041fe200000006ff */
[----:B------:R-:W-:Y:S01]  /*2e10*/  HFMA2 R155, -RZ, RZ, 0, 0 ;  /* 0x00000000ff9b7431 */ /* 0x000fe200000001ff */
[----:B------:R-:W-:Y:S02]  /*2e20*/  SHF.L.U32 R4, R6, 0x8, RZ ;  /* 0x0000000806047819 */ /* 0x000fe400000006ff */
[----:B------:R-:W-:Y:S02]  /*2e30*/  LOP3.LUT R3, R2, 0x1e0, RZ, 0xc0, !PT ;  /* 0x000001e002037812 */ /* 0x000fe400078ec0ff */
[----:B------:R-:W-:Y:S02]  /*2e40*/  LOP3.LUT R5, R4, 0x300, RZ, 0xc0, !PT ;  /* 0x0000030004057812 */ /* 0x000fe400078ec0ff */
[----:B------:R-:W-:-:S03]  /*2e50*/  IADD3 R2, PT, PT, R3, R156, RZ ;  /* 0x0000009c03027210 */ /* 0x000fc60007ffe0ff */
[C---:B------:R-:W-:Y:S01]  /*2e60*/  IMAD R3, R156.reuse, 0x800, R5 ;  /* 0x000008009c037824 */ /* 0x040fe200078e0205 */
[----:B------:R-:W-:-:S04]  /*2e70*/  IADD3 R156, PT, PT, R156, 0x1, RZ ;  /* 0x000000019c9c7810 */ /* 0x000fc80007ffe0ff */
[----:B---3--:R-:W-:-:S13]  /*2e80*/  ISETP.NE.AND P2, PT, R156, 0x4, PT ;  /* 0x000000049c00780c */ /* 0x008fda0003f45270 */
.L_x_2:
[----:B------:R-:W0:Y:S01]  /*2e90*/  S2UR UR5, SR_CgaCtaId ;  /* 0x00000000000579c3 */ /* 0x000e220000008800 */
[----:B------:R-:W-:Y:S01]  /*2ea0*/  UMOV UR4, 0x400 ;  /* 0x0000040000047882 */ /* 0x000fe20000000000 */
[----:B------:R-:W-:Y:S02]  /*2eb0*/  LEA R4, R155, R2, 0x2 ;  /* 0x000000029b047211 */ /* 0x000fe400078e10ff */
[----:B------:R-:W-:Y:S01]  /*2ec0*/  MOV R154, RZ ;  /* 0x000000ff009a7202 */ /* 0x000fe20000000f00 */
[----:B0-----:R-:W-:Y:S02]  /*2ed0*/  ULEA UR6, UR5, UR4, 0x18 ;  /* 0x0000000405067291 */ /* 0x001fe4000f8ec0ff */
[----:B------:R-:W-:-:S04]  /*2ee0*/  UIADD3 UR4, UPT, UPT, UR4, 0x1000, URZ ;  /* 0x0000100004047890 */ /* 0x000fc8000fffe0ff */
[----:B---3--:R-:W-:Y:S01]  /*2ef0*/  LEA R8, R4, UR6, 0x2 ;  /* 0x0000000604087c11 */ /* 0x008fe2000f8e10ff */
[----:B------:R-:W-:Y:S01]  /*2f00*/  ULEA UR4, UR5, UR4, 0x18 ;  /* 0x0000000405047291 */ /* 0x000fe2000f8ec0ff */
[----:B------:R-:W-:Y:S01]  /*2f10*/  MOV R4, R155 ;  /* 0x0000009b00047202 */ /* 0x000fe20000000f00 */
[----:B------:R-:W-:Y:S02]  /*2f20*/  VIADD R155, R155, 0x1 ;  /* 0x000000019b9b7836 */ /* 0x000fe40000000000 */
[----:B------:R0:W1:Y:S03]  /*2f30*/  LDS R5, [R8] ;  /* 0x0000000008057984 */ /* 0x0000660000000800 */
[----:B------:R-:W-:Y:S01]  /*2f40*/  ISETP.NE.AND P3, PT, R155, 0x8, PT ;  /* 0x000000089b00780c */ /* 0x000fe20003f65270 */
[----:B------:R0:W2:-:S12]  /*2f50*/  LDS R7, [R8+0x800] ;  /* 0x0008000008077984 */ /* 0x0000980000000800 */
.L_x_1:
[----:B---3--:R-:W-:-:S04]  /*2f60*/  SHF.L.U32 R128, R154, 0x5, RZ ;  /* 0x000000059a807819 */ /* 0x008fc800000006ff */
[----:B0-----:R-:W-:-:S04]  /*2f70*/  LEA R8, R4, R128, 0x8 ;  /* 0x0000008004087211 */ /* 0x001fc800078e40ff */
[----:B------:R-:W-:-:S05]  /*2f80*/  LEA R153, R8, R1, 0x2 ;  /* 0x0000000108997211 */ /* 0x000fca00078e10ff */
[----:B------:R-:W1:Y:S04]  /*2f90*/  LDL.128 R124, [R153] ;  /* 0x00000000997c7983 */ /* 0x000e680000100c00 */
[----:B------:R-:W2:Y:S04]  /*2fa0*/  LDL.128 R136, [R153+0x4000] ;  /* 0x0040000099887983 */ /* 0x000ea80000100c00 */
[----:B------:R-:W3:Y:S04]  /*2fb0*/  LDL.128 R104, [R153+0x10] ;  /* 0x0000100099687983 */ /* 0x000ee80000100c00 */
[----:B------:R-:W4:Y:S04]  /*2fc0*/  LDL.128 R64, [R153+0x4010] ;  /* 0x0040100099407983 */ /* 0x000f280000100c00 */
[----:B------:R-:W5:Y:S04]  /*2fd0*/  LDL.128 R48, [R153+0x6010] ;  /* 0x0060100099307983 */ /* 0x000f680000100c00 */
[----:B------:R-:W3:Y:S04]  /*2fe0*/  LDL.128 R132, [R153+0x2000] ;  /* 0x0020000099847983 */ /* 0x000ee80000100c00 */
[----:B------:R-:W4:Y:S04]  /*2ff0*/  LDL.128 R108, [R153+0x6000] ;  /* 0x00600000996c7983 */ /* 0x000f280000100c00 */
[----:B------:R-:W5:Y:S04]  /*3000*/  LDL.128 R84, [R153+0x2030] ;  /* 0x0020300099547983 */ /* 0x000f680000100c00 */
        /* <DEDUP_REMOVED lines=23> */
[----:B------:R-:W5:Y:S01]  /*3180*/  LDL.128 R12, [R153+0x6070] ;  /* 0x00607000990c7983 */ /* 0x000f620000100c00 */
[----:B------:R-:W-:-:S05]  /*3190*/  IMAD.IADD R152, R3, 0x1, R128 ;  /* 0x0000000103987824 */ /* 0x000fca00078e0280 */
[----:B------:R-:W-:-:S05]  /*31a0*/  LEA R152, R152, UR4, 0x2 ;  /* 0x0000000498987c11 */ /* 0x000fca000f8e10ff */
[----:B------:R-:W1:Y:S04]  /*31b0*/  LDS.128 R140, [R152] ;  /* 0x00000000988c7984 */ /* 0x000e680000000c00 */
[----:B------:R-:W3:Y:S01]  /*31c0*/  LDS.128 R128, [R152+0x1000] ;  /* 0x0010000098807984 */ /* 0x000ee20000000c00 */
[----:B------:R-:W-:-:S04]  /*31d0*/  IADD3 R154, PT, PT, R154, 0x1, RZ ;  /* 0x000000019a9a7810 */ /* 0x000fc80007ffe0ff */
[----:B------:R-:W-:Y:S01]  /*31e0*/  ISETP.NE.AND P0, PT, R154, 0x8, PT ;  /* 0x000000089a00780c */ /* 0x000fe20003f05270 */
[C---:B-1----:R-:W-:Y:S01]  /*31f0*/  FFMA R144, R5.reuse, R140, R124 ;  /* 0x0000008c05907223 */ /* 0x042fe2000000007c */
[C---:B------:R-:W-:Y:S01]  /*3200*/  FFMA R145, R5.reuse, R141, R125 ;  /* 0x0000008d05917223 */ /* 0x040fe2000000007d */
[C---:B------:R-:W-:Y:S01]  /*3210*/  FFMA R146, R5.reuse, R142, R126 ;  /* 0x0000008e05927223 */ /* 0x040fe2000000007e */
[----:B------:R-:W-:Y:S01]  /*3220*/  FFMA R147, R5, R143, R127 ;  /* 0x0000008f05937223 */ /* 0x000fe2000000007f */
[C---:B--2---:R-:W-:Y:S01]  /*3230*/  FFMA R148, R7.reuse, R140, R136 ;  /* 0x0000008c07947223 */ /* 0x044fe20000000088 */
[----:B------:R-:W0:Y:S01]  /*3240*/  LDS.128 R124, [R152+0x10] ;  /* 0x00001000987c7984 */ /* 0x000e220000000c00 */
[C---:B------:R-:W-:Y:S01]  /*3250*/  FFMA R149, R7.reuse, R141, R137 ;  /* 0x0000008d07957223 */ /* 0x040fe20000000089 */
[C---:B------:R-:W-:Y:S01]  /*3260*/  FFMA R150, R7.reuse, R142, R138 ;  /* 0x0000008e07967223 */ /* 0x040fe2000000008a */
[----:B------:R-:W-:Y:S02]  /*3270*/  FFMA R151, R7, R143, R139 ;  /* 0x0000008f07977223 */ /* 0x000fe4000000008b */
[----:B------:R-:W5:Y:S04]  /*3280*/  LDS.128 R136, [R152+0x1010] ;  /* 0x0010100098887984 */ /* 0x000f680000000c00 */
[----:B------:R-:W-:Y:S01]  /*3290*/  LDS.128 R140, [R152+0x20] ;  /* 0x00002000988c7984 */ /* 0x000fe20000000c00 */
[C---:B---3--:R-:W-:Y:S01]  /*32a0*/  FFMA R132, R5.reuse, R128, R132 ;  /* 0x0000008005847223 */ /* 0x048fe20000000084 */
[C---:B------:R-:W-:Y:S01]  /*32b0*/  FFMA R133, R5.reuse, R129, R133 ;  /* 0x0000008105857223 */ /* 0x040fe20000000085 */
[C---:B------:R-:W-:Y:S01]  /*32c0*/  FFMA R134, R5.reuse, R130, R134 ;  /* 0x0000008205867223 */ /* 0x040fe20000000086 */
[----:B------:R-:W-:Y:S01]  /*32d0*/  FFMA R135, R5, R131, R135 ;  /* 0x0000008305877223 */ /* 0x000fe20000000087 */
[C---:B----4-:R-:W-:Y:S01]  /*32e0*/  FFMA R128, R7.reuse, R128, R108 ;  /* 0x0000008007807223 */ /* 0x050fe2000000006c */
[C---:B------:R-:W-:Y:S01]  /*32f0*/  FFMA R129, R7.reuse, R129, R109 ;  /* 0x0000008107817223 */ /* 0x040fe2000000006d */
[C---:B------:R-:W-:Y:S01]  /*3300*/  FFMA R130, R7.reuse, R130, R110 ;  /* 0x0000008207827223 */ /* 0x040fe2000000006e */
[----:B------:R-:W-:-:S02]  /*3310*/  FFMA R131, R7, R131, R111 ;  /* 0x0000008307837223 */ /* 0x000fc4000000006f */
[----:B------:R-:W1:Y:S01]  /*3320*/  LDS.128 R108, [R152+0x1020] ;  /* 0x00102000986c7984 */ /* 0x000e620000000c00 */
[C---:B0-----:R-:W-:Y:S01]  /*3330*/  FFMA R104, R5.reuse, R124, R104 ;  /* 0x0000007c05687223 */ /* 0x041fe20000000068 */
[C---:B------:R-:W-:Y:S01]  /*3340*/  FFMA R105, R5.reuse, R125, R105 ;  /* 0x0000007d05697223 */ /* 0x040fe20000000069 */
[C---:B------:R-:W-:Y:S01]  /*3350*/  FFMA R106, R5.reuse, R126, R106 ;  /* 0x0000007e056a7223 */ /* 0x040fe2000000006a */
[----:B------:R-:W-:Y:S01]  /*3360*/  FFMA R107, R5, R127, R107 ;  /* 0x0000007f056b7223 */ /* 0x000fe2000000006b */
[C---:B------:R-:W-:Y:S01]  /*3370*/  FFMA R64, R7.reuse, R124, R64 ;  /* 0x0000007c07407223 */ /* 0x040fe20000000040 */
[C---:B------:R-:W-:Y:S01]  /*3380*/  FFMA R65, R7.reuse, R125, R65 ;  /* 0x0000007d07417223 */ /* 0x040fe20000000041 */
[C---:B------:R-:W-:Y:S01]  /*3390*/  FFMA R66, R7.reuse, R126, R66 ;  /* 0x0000007e07427223 */ /* 0x040fe20000000042 */
[C---:B------:R-:W-:Y:S01]  /*33a0*/  FFMA R67, R7.reuse, R127, R67 ;  /* 0x0000007f07437223 */ /* 0x040fe20000000043 */
[C---:B-----5:R-:W-:Y:S01]  /*33b0*/  FFMA R48, R7.reuse, R136, R48 ;  /* 0x0000008807307223 */ /* 0x060fe20000000030 */
[C---:B------:R-:W-:Y:S01]  /*33c0*/  FFMA R49, R7.reuse, R137, R49 ;  /* 0x0000008907317223 */ /* 0x040fe20000000031 */
[C---:B------:R-:W-:Y:S01]  /*33d0*/  FFMA R50, R7.reuse, R138, R50 ;  /* 0x0000008a07327223 */ /* 0x040fe20000000032 */
[----:B------:R-:W-:Y:S01]  /*33e0*/  FFMA R51, R7, R139, R51 ;  /* 0x0000008b07337223 */ /* 0x000fe20000000033 */
[----:B------:R-:W-:Y:S04]  /*33f0*/  STL.128 [R153+0x10], R104 ;  /* 0x0000106899007387 */ /* 0x000fe80000100c00 */
[----:B------:R-:W0:Y:S04]  /*3400*/  LDS.128 R124, [R152+0x1030] ;  /* 0x00103000987c7984 */ /* 0x000e280000000c00 */
[----:B------:R-:W-:Y:S04]  /*3410*/  STL.128 [R153+0x4010], R64 ;  /* 0x0040104099007387 */ /* 0x000fe80000100c00 */
[----:B------:R-:W2:Y:S04]  /*3420*/  LDS.128 R104, [R152+0x40] ;  /* 0x0000400098687984 */ /* 0x000ea80000000c00 */
[----:B------:R-:W-:Y:S04]  /*3430*/  STL.128 [R153+0x6010], R48 ;  /* 0x0060103099007387 */ /* 0x000fe80000100c00 */
[----:B------:R-:W3:Y:S04]  /*3440*/  LDS.128 R48, [R152+0x1040] ;  /* 0x0010400098307984 */ /* 0x000ee80000000c00 */
[----:B------:R-:W4:Y:S01]  /*3450*/  LDS.128 R64, [R152+0x50] ;  /* 0x0000500098407984 */ /* 0x000f220000000c00 */
[-C--:B-1----:R-:W-:Y:S01]  /*3460*/  FFMA R88, R5, R108.reuse, R88 ;  /* 0x0000006c05587223 */ /* 0x082fe20000000058 */
[----:B------:R-:W-:Y:S01]  /*3470*/  FFMA R100, R7, R108, R100 ;  /* 0x0000006c07647223 */ /* 0x000fe20000000064 */
[-C--:B------:R-:W-:Y:S01]  /*3480*/  FFMA R89, R5, R109.reuse, R89 ;  /* 0x0000006d05597223 */ /* 0x080fe20000000059 */
[----:B------:R-:W-:Y:S01]  /*3490*/  STL.128 [R153+0x2000], R132 ;  /* 0x0020008499007387 */ /* 0x000fe20000100c00 */
[----:B------:R-:W-:Y:S01]  /*34a0*/  FFMA R101, R7, R109, R101 ;  /* 0x0000006d07657223 */ /* 0x000fe20000000065 */
[-C--:B------:R-:W-:Y:S01]  /*34b0*/  FFMA R90, R5, R110.reuse, R90 ;  /* 0x0000006e055a7223 */ /* 0x080fe2000000005a */
[----:B------:R-:W-:Y:S01]  /*34c0*/  FFMA R102, R7, R110, R102 ;  /* 0x0000006e07667223 */ /* 0x000fe20000000066 */
[-C--:B------:R-:W-:Y:S01]  /*34d0*/  FFMA R91, R5, R111.reuse, R91 ;  /* 0x0000006f055b7223 */ /* 0x080fe2000000005b */
[----:B------:R-:W-:Y:S01]  /*34e0*/  FFMA R103, R7, R111, R103 ;  /* 0x0000006f07677223 */ /* 0x000fe20000000067 */
[----:B------:R-:W1:Y:S04]  /*34f0*/  LDS.128 R132, [R152+0x30] ;  /* 0x0000300098847984 */ /* 0x000e680000000c00 */
[----:B------:R-:W5:Y:S01]  /*3500*/  LDS.128 R108, [R152+0x1050] ;  /* 0x00105000986c7984 */ /* 0x000f620000000c00 */
[C---:B0-----:R-:W-:Y:S01]  /*3510*/  FFMA R84, R5.reuse, R124, R84 ;  /* 0x0000007c05547223 */ /* 0x041fe20000000054 */
[C---:B------:R-:W-:Y:S01]  /*3520*/  FFMA R85, R5.reuse, R125, R85 ;  /* 0x0000007d05557223 */ /* 0x040fe20000000055 */
[C---:B------:R-:W-:Y:S01]  /*3530*/  FFMA R86, R5.reuse, R126, R86 ;  /* 0x0000007e05567223 */ /* 0x040fe20000000056 */
[----:B------:R-:W-:Y:S01]  /*3540*/  FFMA R87, R5, R127, R87 ;  /* 0x0000007f05577223 */ /* 0x000fe20000000057 */
[C---:B------:R-:W-:Y:S01]  /*3550*/  FFMA R124, R7.reuse, R124, R80 ;  /* 0x0000007c077c7223 */ /* 0x040fe20000000050 */
[C---:B------:R-:W-:Y:S01]  /*3560*/  FFMA R125, R7.reuse, R125, R81 ;  /* 0x0000007d077d7223 */ /* 0x040fe20000000051 */
[C---:B------:R-:W-:Y:S01]  /*3570*/  FFMA R126, R7.reuse, R126, R82 ;  /* 0x0000007e077e7223 */ /* 0x040fe20000000052 */
[----:B------:R-:W-:Y:S01]  /*3580*/  FFMA R127, R7, R127, R83 ;  /* 0x0000007f077f7223 */ /* 0x000fe20000000053 */
[C---:B--2---:R-:W-:Y:S01]  /*3590*/  FFMA R76, R5.reuse, R104, R76 ;  /* 0x00000068054c7223 */ /* 0x044fe2000000004c */
[C---:B------:R-:W-:Y:S01]  /*35a0*/  FFMA R77, R5.reuse, R105, R77 ;  /* 0x00000069054d7223 */ /* 0x040fe2000000004d */
[C---:B------:R-:W-:Y:S01]  /*35b0*/  FFMA R78, R5.reuse, R106, R78 ;  /* 0x0000006a054e7223 */ /* 0x040fe2000000004e */
[----:B------:R-:W-:Y:S01]  /*35c0*/  FFMA R79, R5, R107, R79 ;  /* 0x0000006b054f7223 */ /* 0x000fe2000000004f */
[C---:B------:R-:W-:Y:S01]  /*35d0*/  FFMA R104, R7.reuse, R104, R72 ;  /* 0x0000006807687223 */ /* 0x040fe20000000048 */
[C---:B------:R-:W-:Y:S01]  /*35e0*/  FFMA R105, R7.reuse, R105, R73 ;  /* 0x0000006907697223 */ /* 0x040fe20000000049 */
[C---:B------:R-:W-:Y:S01]  /*35f0*/  FFMA R106, R7.reuse, R106, R74 ;  /* 0x0000006a076a7223 */ /* 0x040fe2000000004a */
[----:B------:R-:W-:Y:S01]  /*3600*/  FFMA R107, R7, R107, R75 ;  /* 0x0000006b076b7223 */ /* 0x000fe2000000004b */
[-C--:B---3--:R-:W-:Y:S01]  /*3610*/  FFMA R68, R5, R48.reuse, R68 ;  /* 0x0000003005447223 */ /* 0x088fe20000000044 */
[----:B------:R-:W-:Y:S01]  /*3620*/  FFMA R60, R7, R48, R60 ;  /* 0x00000030073c7223 */ /* 0x000fe2000000003c */
[-C--:B------:R-:W-:Y:S01]  /*3630*/  FFMA R69, R5, R49.reuse, R69 ;  /* 0x0000003105457223 */ /* 0x080fe20000000045 */
[----:B------:R-:W-:Y:S01]  /*3640*/  FFMA R61, R7, R49, R61 ;  /* 0x00000031073d7223 */ /* 0x000fe2000000003d */
[-C--:B------:R-:W-:Y:S01]  /*3650*/  FFMA R70, R5, R50.reuse, R70 ;  /* 0x0000003205467223 */ /* 0x080fe20000000046 */
[----:B------:R-:W-:Y:S01]  /*3660*/  FFMA R62, R7, R50, R62 ;  /* 0x00000032073e7223 */ /* 0x000fe2000000003e */
[-C--:B------:R-:W-:Y:S01]  /*3670*/  FFMA R71, R5, R51.reuse, R71 ;  /* 0x0000003305477223 */ /* 0x080fe20000000047 */
[----:B------:R-:W-:Y:S01]  /*3680*/  FFMA R63, R7, R51, R63 ;  /* 0x00000033073f7223 */ /* 0x000fe2000000003f */
[-C--:B----4-:R-:W-:Y:S01]  /*3690*/  FFMA R56, R5, R64.reuse, R56 ;  /* 0x0000004005387223 */ /* 0x090fe20000000038 */
[----:B------:R-:W-:Y:S01]  /*36a0*/  FFMA R24, R7, R64, R24 ;  /* 0x0000004007187223 */ /* 0x000fe20000000018 */
[-C--:B------:R-:W-:Y:S01]  /*36b0*/  FFMA R57, R5, R65.reuse, R57 ;  /* 0x0000004105397223 */ /* 0x080fe20000000039 */
[----:B------:R-:W-:Y:S01]  /*36c0*/  FFMA R25, R7, R65, R25 ;  /* 0x0000004107197223 */ /* 0x000fe20000000019 */
[-C--:B------:R-:W-:Y:S01]  /*36d0*/  FFMA R58, R5, R66.reuse, R58 ;  /* 0x00000042053a7223 */ /* 0x080fe2000000003a */
[----:B------:R-:W-:Y:S01]  /*36e0*/  FFMA R26, R7, R66, R26 ;  /* 0x00000042071a7223 */ /* 0x000fe2000000001a */
[-C--:B------:R-:W-:Y:S01]  /*36f0*/  FFMA R59, R5, R67.reuse, R59 ;  /* 0x00000043053b7223 */ /* 0x080fe2000000003b */
[----:B------:R-:W-:Y:S01]  /*3700*/  FFMA R27, R7, R67, R27 ;  /* 0x00000043071b7223 */ /* 0x000fe2000000001b */
[----:B------:R-:W0:Y:S04]  /*3710*/  LDS.128 R80, [R152+0x60] ;  /* 0x0000600098507984 */ /* 0x000e280000000c00 */
[----:B------:R-:W2:Y:S04]  /*3720*/  LDS.128 R72, [R152+0x1060] ;  /* 0x0010600098487984 */ /* 0x000ea80000000c00 */
[----:B------:R-:W3:Y:S04]  /*3730*/  LDS.128 R48, [R152+0x70] ;  /* 0x0000700098307984 */ /* 0x000ee80000000c00 */
[----:B------:R-:W4:Y:S01]  /*3740*/  LDS.128 R64, [R152+0x1070] ;  /* 0x0010700098407984 */ /* 0x000f220000000c00 */
[C---:B------:R-:W-:Y:S01]  /*3750*/  FFMA R116, R5.reuse, R136, R116 ;  /* 0x0000008805747223 */ /* 0x040fe20000000074 */
[C---:B------:R-:W-:Y:S01]  /*3760*/  FFMA R117, R5.reuse, R137, R117 ;  /* 0x0000008905757223 */ /* 0x040fe20000000075 */
[C---:B------:R-:W-:Y:S01]  /*3770*/  FFMA R118, R5.reuse, R138, R118 ;  /* 0x0000008a05767223 */ /* 0x040fe20000000076 */
[C---:B------:R-:W-:Y:S01]  /*3780*/  FFMA R119, R5.reuse, R139, R119 ;  /* 0x0000008b05777223 */ /* 0x040fe20000000077 */
[C---:B------:R-:W-:Y:S01]  /*3790*/  FFMA R120, R5.reuse, R140, R120 ;  /* 0x0000008c05787223 */ /* 0x040fe20000000078 */
[C---:B------:R-:W-:Y:S01]  /*37a0*/  FFMA R121, R5.reuse, R141, R121 ;  /* 0x0000008d05797223 */ /* 0x040fe20000000079 */
[C---:B------:R-:W-:Y:S01]  /*37b0*/  FFMA R122, R5.reuse, R142, R122 ;  /* 0x0000008e057a7223 */ /* 0x040fe2000000007a */
[----:B------:R-:W-:Y:S01]  /*37c0*/  FFMA R123, R5, R143, R123 ;  /* 0x0000008f057b7223 */ /* 0x000fe2000000007b */
[C---:B------:R-:W-:Y:S01]  /*37d0*/  FFMA R112, R7.reuse, R140, R112 ;  /* 0x0000008c07707223 */ /* 0x040fe20000000070 */
[C---:B------:R-:W-:Y:S01]  /*37e0*/  FFMA R113, R7.reuse, R141, R113 ;  /* 0x0000008d07717223 */ /* 0x040fe20000000071 */
[C---:B------:R-:W-:Y:S01]  /*37f0*/  FFMA R114, R7.reuse, R142, R114 ;  /* 0x0000008e07727223 */ /* 0x040fe20000000072 */
[----:B------:R-:W-:Y:S01]  /*3800*/  FFMA R115, R7, R143, R115 ;  /* 0x0000008f07737223 */ /* 0x000fe20000000073 */
[-C--:B-1----:R-:W-:Y:S01]  /*3810*/  FFMA R96, R5, R132.reuse, R96 ;  /* 0x0000008405607223 */ /* 0x082fe20000000060 */
[----:B------:R-:W-:Y:S01]  /*3820*/  FFMA R92, R7, R132, R92 ;  /* 0x00000084075c7223 */ /* 0x000fe2000000005c */
[-C--:B------:R-:W-:Y:S01]  /*3830*/  FFMA R97, R5, R133.reuse, R97 ;  /* 0x0000008505617223 */ /* 0x080fe20000000061 */
[----:B------:R-:W-:Y:S01]  /*3840*/  FFMA R93, R7, R133, R93 ;  /* 0x00000085075d7223 */ /* 0x000fe2000000005d */
[-C--:B------:R-:W-:Y:S01]  /*3850*/  FFMA R98, R5, R134.reuse, R98 ;  /* 0x0000008605627223 */ /* 0x080fe20000000062 */
[----:B------:R-:W-:Y:S01]  /*3860*/  FFMA R94, R7, R134, R94 ;  /* 0x00000086075e7223 */ /* 0x000fe2000000005e */
[-C--:B------:R-:W-:Y:S01]  /*3870*/  FFMA R99, R5, R135.reuse, R99 ;  /* 0x0000008705637223 */ /* 0x080fe20000000063 */
[----:B------:R-:W-:Y:S01]  /*3880*/  FFMA R95, R7, R135, R95 ;  /* 0x00000087075f7223 */ /* 0x000fe2000000005f */
[-C--:B-----5:R-:W-:Y:S01]  /*3890*/  FFMA R52, R5, R108.reuse, R52 ;  /* 0x0000006c05347223 */ /* 0x0a0fe20000000034 */
[----:B------:R-:W-:Y:S01]  /*38a0*/  FFMA R44, R7, R108, R44 ;  /* 0x0000006c072c7223 */ /* 0x000fe2000000002c */
[-C--:B------:R-:W-:Y:S01]  /*38b0*/  FFMA R53, R5, R109.reuse, R53 ;  /* 0x0000006d05357223 */ /* 0x080fe20000000035 */
[----:B------:R-:W-:Y:S01]  /*38c0*/  FFMA R45, R7, R109, R45 ;  /* 0x0000006d072d7223 */ /* 0x000fe2000000002d */
[-C--:B------:R-:W-:Y:S01]  /*38d0*/  FFMA R54, R5, R110.reuse, R54 ;  /* 0x0000006e05367223 */ /* 0x080fe20000000036 */
[----:B------:R-:W-:Y:S01]  /*38e0*/  FFMA R46, R7, R110, R46 ;  /* 0x0000006e072e7223 */ /* 0x000fe2000000002e */
[-C--:B------:R-:W-:Y:S01]  /*38f0*/  FFMA R55, R5, R111.reuse, R55 ;  /* 0x0000006f05377223 */ /* 0x080fe20000000037 */
[----:B------:R-:W-:Y:S01]  /*3900*/  FFMA R47, R7, R111, R47 ;  /* 0x0000006f072f7223 */ /* 0x000fe2000000002f */
[-C--:B0-----:R-:W-:Y:S01]  /*3910*/  FFMA R40, R5, R80.reuse, R40 ;  /* 0x0000005005287223 */ /* 0x081fe20000000028 */
[----:B------:R-:W-:Y:S01]  /*3920*/  FFMA R36, R7, R80, R36 ;  /* 0x0000005007247223 */ /* 0x000fe20000000024 */
[-C--:B------:R-:W-:Y:S01]  /*3930*/  FFMA R41, R5, R81.reuse, R41 ;  /* 0x0000005105297223 */ /* 0x080fe20000000029 */
[----:B------:R-:W-:Y:S01]  /*3940*/  FFMA R37, R7, R81, R37 ;  /* 0x0000005107257223 */ /* 0x000fe20000000025 */
[-C--:B------:R-:W-:Y:S01]  /*3950*/  FFMA R42, R5, R82.reuse, R42 ;  /* 0x00000052052a7223 */ /* 0x080fe2000000002a */
[----:B------:R-:W-:Y:S01]  /*3960*/  FFMA R38, R7, R82, R38 ;  /* 0x0000005207267223 */ /* 0x000fe20000000026 */
[-C--:B------:R-:W-:Y:S01]  /*3970*/  FFMA R43, R5, R83.reuse, R43 ;  /* 0x00000053052b7223 */ /* 0x080fe2000000002b */
        /* <DEDUP_REMOVED lines=25> */
[----:B------:R3:W-:Y:S04]  /*3b10*/  STL.128 [R153], R144 ;  /* 0x0000009099007387 */ /* 0x0007e80000100c00 */
[----:B------:R3:W-:Y:S04]  /*3b20*/  STL.128 [R153+0x4000], R148 ;  /* 0x0040009499007387 */ /* 0x0007e80000100c00 */
        /* <DEDUP_REMOVED lines=25> */
[----:B------:R3:W-:Y:S01]  /*3cc0*/  STL.128 [R153+0x6070], R12 ;  /* 0x0060700c99007387 */ /* 0x0007e20000100c00 */
[----:B------:R-:W-:Y:S05]  /*3cd0*/  @P0 BRA `(.L_x_1) ;  /* 0xfffffff000a00947 */ /* 0x000fea000383ffff */
[----:B------:R-:W-:Y:S05]  /*3ce0*/  @P3 BRA `(.L_x_2) ;  /* 0xfffffff000683947 */ /* 0x000fea000383ffff */
[----:B------:R-:W-:Y:S05]  /*3cf0*/  @P2 BRA `(.L_x_3) ;  /* 0xfffffff000402947 */ /* 0x000fea000383ffff */
[----:B------:R-:W-:Y:S05]  /*3d00*/  @P1 BRA `(.L_x_4) ;  /* 0xffffffd400281947 */ /* 0x000fea000383ffff */
[----:B------:R-:W0:Y:S01]  /*3d10*/  LDC.64 R2, c[0x0][0x390] ;  /* 0x0000e400ff027b82 */ /* 0x000e220000000a00 */
[----:B------:R-:W-:Y:S01]  /*3d20*/  SHF.L.U32 R4, R0, 0x13, RZ ;  /* 0x0000001300047819 */ /* 0x000fe200000006ff */
[----:B------:R-:W-:Y:S01]  /*3d30*/  UMOV UR4, URZ ;  /* 0x000000ff00047c82 */ /* 0x000fe20008000000 */
[----:B------:R-:W-:Y:S02]  /*3d40*/  SHF.L.U32 R5, R6, 0xd, RZ ;  /* 0x0000000d06057819 */ /* 0x000fe400000006ff */
[----:B------:R-:W-:Y:S02]  /*3d50*/  SHF.L.U32 R7, R0, 0xb, RZ ;  /* 0x0000000b00077819 */ /* 0x000fe400000006ff */
[----:B------:R-:W-:Y:S01]  /*3d60*/  LOP3.LUT R4, R4, 0x7ff78000, R5, 0xc8, !PT ;  /* 0x7ff7800004047812 */ /* 0x000fe200078ec805 */
[----:B------:R-:W-:Y:S01]  /*3d70*/  IMAD.SHL.U32 R5, R6, 0x100, RZ ;  /* 0x0000010006057824 */ /* 0x000fe200078e00ff */
[----:B------:R-:W-:Y:S02]  /*3d80*/  IADD3 R0, PT, PT, R1, 0x4000, RZ ;  /* 0x0000400001007810 */ /* 0x000fe40007ffe0ff */
[----:B------:R-:W-:-:S04]  /*3d90*/  LOP3.LUT R4, R4, 0x800, R7, 0xf8, !PT ;  /* 0x0000080004047812 */ /* 0x000fc800078ef807 */
[----:B------:R-:W-:-:S05]  /*3da0*/  LOP3.LUT R7, R4, 0x300, R5, 0xf8, !PT ;  /* 0x0000030004077812 */ /* 0x000fca00078ef805 */
[----:B0-----:R-:W-:-:S03]  /*3db0*/  IMAD.WIDE.U32 R4, R7, 0x4, R2 ;  /* 0x0000000407047825 */ /* 0x001fc600078e0002 */
[----:B------:R-:W-:-:S04]  /*3dc0*/  IADD3 R6, P0, PT, R4, 0x200000, RZ ;  /* 0x0020000004067810 */ /* 0x000fc80007f1e0ff */
[----:B---3--:R-:W-:-:S09]  /*3dd0*/  IADD3.X R11, PT, PT, RZ, R5, RZ, P0, !PT ;  /* 0x00000005ff0b7210 */ /* 0x008fd200007fe4ff */
.L_x_5:
[----:B0-----:R-:W2:Y:S04]  /*3de0*/  LDL.128 R28, [R0+-0x4000] ;  /* 0xffc00000001c7983 */ /* 0x001ea80000100c00 */
[----:B------:R-:W3:Y:S04]  /*3df0*/  LDL.128 R32, [R0+-0x2000] ;  /* 0xffe0000000207983 */ /* 0x000ee80000100c00 */
[----:B------:R-:W4:Y:S04]  /*3e00*/  LDL.128 R36, [R0] ;  /* 0x0000000000247983 */ /* 0x000f280000100c00 */
[----:B------:R-:W5:Y:S04]  /*3e10*/  LDL.128 R40, [R0+0x2000] ;  /* 0x0020000000287983 */ /* 0x000f680000100c00 */
[----:B------:R-:W5:Y:S04]  /*3e20*/  LDL.128 R44, [R0+-0x3ff0] ;  /* 0xffc01000002c7983 */ /* 0x000f680000100c00 */
[----:B------:R-:W5:Y:S04]  /*3e30*/  LDL.128 R48, [R0+-0x1ff0] ;  /* 0xffe0100000307983 */ /* 0x000f680000100c00 */
[----:B------:R-:W5:Y:S04]  /*3e40*/  LDL.128 R52, [R0+0x10] ;  /* 0x0000100000347983 */ /* 0x000f680000100c00 */
        /* <DEDUP_REMOVED lines=24> */
[----:B------:R0:W5:Y:S01]  /*3fd0*/  LDL.128 R24, [R0+0x2070] ;  /* 0x0020700000187983 */ /* 0x0001620000100c00 */
[----:B------:R-:W-:Y:S01]  /*3fe0*/  MOV R8, R6 ;  /* 0x0000000600087202 */ /* 0x000fe20000000f00 */
[----:B------:R-:W-:Y:S01]  /*3ff0*/  UIADD3 UR4, UPT, UPT, UR4, 0x20, URZ ;  /* 0x0000002004047890 */ /* 0x000fe2000fffe0ff */
[----:B------:R-:W-:-:S02]  /*4000*/  MOV R9, R11 ;  /* 0x0000000b00097202 */ /* 0x000fc40000000f00 */
[----:B------:R-:W-:Y:S01]  /*4010*/  IADD3 R6, P0, PT, R8, 0x80, RZ ;  /* 0x0000008008067810 */ /* 0x000fe20007f1e0ff */
[----:B------:R-:W-:Y:S01]  /*4020*/  UISETP.NE.AND UP0, UPT, UR4, 0x100, UPT ;  /* 0x000001000400788c */ /* 0x000fe2000bf05270 */
[----:B0-----:R-:W-:Y:S02]  /*4030*/  VIADD R0, R0, 0x80 ;  /* 0x0000008000007836 */ /* 0x001fe40000000000 */
[----:B------:R-:W-:Y:S01]  /*4040*/  IADD3.X R11, PT, PT, RZ, R9, RZ, P0, !PT ;  /* 0x00000009ff0b7210 */ /* 0x000fe200007fe4ff */
[----:B--2---:R0:W-:Y:S04]  /*4050*/  STG.E desc[UR8][R8.64+-0x200000], R28 ;  /* 0xe000001c08007986 */ /* 0x0041e8000c101908 */
[----:B------:R0:W-:Y:S04]  /*4060*/  STG.E desc[UR8][R8.64+-0x1ffffc], R29 ;  /* 0xe000041d08007986 */ /* 0x0001e8000c101908 */
[----:B------:R0:W-:Y:S04]  /*4070*/  STG.E desc[UR8][R8.64+-0x1ffff8], R30 ;  /* 0xe000081e08007986 */ /* 0x0001e8000c101908 */
[----:B------:R0:W-:Y:S04]  /*4080*/  STG.E desc[UR8][R8.64+-0x1ffff4], R31 ;  /* 0xe0000c1f08007986 */ /* 0x0001e8000c101908 */
[----:B---3--:R0:W-:Y:S04]  /*4090*/  STG.E desc[UR8][R8.64+-0x1ff000], R32 ;  /* 0xe010002008007986 */ /* 0x0081e8000c101908 */
[----:B------:R0:W-:Y:S04]  /*40a0*/  STG.E desc[UR8][R8.64+-0x1feffc], R33 ;  /* 0xe010042108007986 */ /* 0x0001e8000c101908 */
[----:B------:R0:W-:Y:S04]  /*40b0*/  STG.E desc[UR8][R8.64+-0x1feff8], R34 ;  /* 0xe010082208007986 */ /* 0x0001e8000c101908 */
[----:B------:R0:W-:Y:S04]  /*40c0*/  STG.E desc[UR8][R8.64+-0x1feff4], R35 ;  /* 0xe0100c2308007986 */ /* 0x0001e8000c101908 */
[----:B----4-:R0:W-:Y:S04]  /*40d0*/  STG.E desc[UR8][R8.64], R36 ;  /* 0x0000002408007986 */ /* 0x0101e8000c101908 */
[----:B------:R0:W-:Y:S04]  /*40e0*/  STG.E desc[UR8][R8.64+0x4], R37 ;  /* 0x0000042508007986 */ /* 0x0001e8000c101908 */
[----:B------:R0:W-:Y:S04]  /*40f0*/  STG.E desc[UR8][R8.64+0x8], R38 ;  /* 0x0000082608007986 */ /* 0x0001e8000c101908 */
[----:B------:R0:W-:Y:S04]  /*4100*/  STG.E desc[UR8][R8.64+0xc], R39 ;  /* 0x00000c2708007986 */ /* 0x0001e8000c101908 */
[----:B-----5:R0:W-:Y:S04]  /*4110*/  STG.E desc[UR8][R8.64+0x1000], R40 ;  /* 0x0010002808007986 */ /* 0x0201e8000c101908 */
[----:B------:R0:W-:Y:S04]  /*4120*/  STG.E desc[UR8][R8.64+0x1004], R41 ;  /* 0x0010042908007986 */ /* 0x0001e8000c101908 */
        /* <DEDUP_REMOVED lines=113> */
[----:B------:R0:W-:Y:S01]  /*4840*/  STG.E desc[UR8][R8.64+0x107c], R27 ;  /* 0x00107c1b08007986 */ /* 0x0001e2000c101908 */
[----:B------:R-:W-:Y:S05]  /*4850*/  BRA.U UP0, `(.L_x_5) ;  /* 0xfffffff500607547 */ /* 0x000fea000b83ffff */
[----:B0-----:R-:W-:Y:S01]  /*4860*/  IADD3 R9, PT, PT, R7, 0x1000, RZ ;  /* 0x0000100007097810 */ /* 0x001fe20007ffe0ff */
[----:B------:R-:W-:Y:S01]  /*4870*/  UMOV UR4, URZ ;  /* 0x000000ff00047c82 */ /* 0x000fe20008000000 */
[----:B------:R-:W-:Y:S02]  /*4880*/  IADD3 R6, P0, PT, R4, 0x204000, RZ ;  /* 0x0020400004067810 */ /* 0x000fe40007f1e0ff */
[----:B------:R-:W-:Y:S01]  /*4890*/  IADD3 R138, PT, PT, R1, 0x4400, RZ ;  /* 0x00004400018a7810 */ /* 0x000fe20007ffe0ff */
[----:B------:R-:W-:Y:S01]  /*48a0*/  IMAD.WIDE.U32 R8, R9, 0x4, R2 ;  /* 0x0000000409087825 */ /* 0x000fe200078e0002 */
[----:B------:R-:W-:Y:S02]  /*48b0*/  IADD3.X R141, PT, PT, RZ, R5, RZ, P0, !PT ;  /* 0x00000005ff8d7210 */ /* 0x000fe400007fe4ff */
[----:B------:R-:W-:-:S04]  /*48c0*/  IADD3 R0, P1, PT, R8, 0x20100c, RZ ;  /* 0x0020100c08007810 */ /* 0x000fc80007f3e0ff */
[----:B------:R-:W-:-:S09]  /*48d0*/  IADD3.X R139, PT, PT, RZ, R9, RZ, P1, !PT ;  /* 0x00000009ff8b7210 */ /* 0x000fd20000ffe4ff */
.L_x_6:
[----:B--2---:R-:W2:Y:S04]  /*48e0*/  LDL.128 R8, [R138+-0x4000] ;  /* 0xffc000008a087983 */ /* 0x004ea80000100c00 */
        /* <DEDUP_REMOVED lines=32> */
[----:B------:R-:W-:Y:S01]  /*4af0*/  IMAD.MOV.U32 R137, RZ, RZ, R141 ;  /* 0x000000ffff897224 */ /* 0x000fe200078e008d */
[----:B------:R-:W-:-:S02]  /*4b00*/  UIADD3 UR4, UPT, UPT, UR4, 0x20, URZ ;  /* 0x0000002004047890 */ /* 0x000fc4000fffe0ff */
[----:B------:R-:W-:Y:S02]  /*4b10*/  IADD3 R6, P0, PT, R136, 0x80, RZ ;  /* 0x0000008088067810 */ /* 0x000fe40007f1e0ff */
[----:B------:R-:W-:Y:S01]  /*4b20*/  UISETP.NE.AND UP0, UPT, UR4, 0x100, UPT ;  /* 0x000001000400788c */ /* 0x000fe2000bf05270 */
[----:B0-----:R-:W-:Y:S02]  /*4b30*/  IADD3 R138, PT, PT, R138, 0x80, RZ ;  /* 0x000000808a8a7810 */ /* 0x001fe40007ffe0ff */
[----:B------:R-:W-:Y:S01]  /*4b40*/  IADD3.X R141, PT, PT, RZ, R137, RZ, P0, !PT ;  /* 0x00000089ff8d7210 */ /* 0x000fe200007fe4ff */
[----:B--2---:R0:W-:Y:S04]  /*4b50*/  STG.E desc[UR8][R136.64+-0x200000], R8 ;  /* 0xe000000888007986 */ /* 0x0041e8000c101908 */
[----:B------:R1:W-:Y:S04]  /*4b60*/  STG.E desc[UR8][R136.64+-0x1ffffc], R9 ;  /* 0xe000040988007986 */ /* 0x0003e8000c101908 */
[----:B---3--:R2:W-:Y:S01]  /*4b70*/  STG.E desc[UR8][R136.64+-0x1ff000], R12 ;  /* 0xe010000c88007986 */ /* 0x0085e2000c101908 */
[----:B0-----:R-:W-:-:S03]  /*4b80*/  MOV R8, R0 ;  /* 0x0000000000087202 */ /* 0x001fc60000000f00 */
[----:B----4-:R2:W-:Y:S01]  /*4b90*/  STG.E desc[UR8][R136.64], R16 ;  /* 0x0000001088007986 */ /* 0x0105e2000c101908 */
[----:B-1----:R-:W-:-:S03]  /*4ba0*/  MOV R9, R139 ;  /* 0x0000008b00097202 */ /* 0x002fc60000000f00 */
[----:B-----5:R2:W-:Y:S01]  /*4bb0*/  STG.E desc[UR8][R136.64+0x1000], R20 ;  /* 0x0010001488007986 */ /* 0x0205e2000c101908 */
[----:B------:R-:W-:-:S03]  /*4bc0*/  IADD3 R0, P1, PT, R8, 0x80, RZ ;  /* 0x0000008008007810 */ /* 0x000fc60007f3e0ff */
[----:B------:R2:W-:Y:S01]  /*4bd0*/  STG.E desc[UR8][R8.64+-0x200008], R13 ;  /* 0xdffff80d08007986 */ /* 0x0005e2000c101908 */
[----:B------:R-:W-:-:S03]  /*4be0*/  IADD3.X R139, PT, PT, RZ, R9, RZ, P1, !PT ;  /* 0x00000009ff8b7210 */ /* 0x000fc60000ffe4ff */
        /* <DEDUP_REMOVED lines=123> */
[----:B--2---:R-:W-:Y:S01]  /*53a0*/  VIADD R9, R7, 0x2000 ;  /* 0x0000200007097836 */ /* 0x004fe20000000000 */
[----:B------:R-:W-:Y:S01]  /*53b0*/  IADD3 R6, P0, PT, R4, 0x208000, RZ ;  /* 0x0020800004067810 */ /* 0x000fe20007f1e0ff */
[----:B------:R-:W-:Y:S01]  /*53c0*/  UMOV UR4, URZ ;  /* 0x000000ff00047c82 */ /* 0x000fe20008000000 */
[----:B------:R-:W-:Y:S01]  /*53d0*/  IADD3 R138, PT, PT, R1, 0x4800, RZ ;  /* 0x00004800018a7810 */ /* 0x000fe20007ffe0ff */
[----:B------:R-:W-:Y:S01]  /*53e0*/  IMAD.WIDE.U32 R8, R9, 0x4, R2 ;  /* 0x0000000409087825 */ /* 0x000fe200078e0002 */
[----:B------:R-:W-:Y:S02]  /*53f0*/  IADD3.X R141, PT, PT, RZ, R5, RZ, P0, !PT ;  /* 0x00000005ff8d7210 */ /* 0x000fe400007fe4ff */
[----:B------:R-:W-:-:S04]  /*5400*/  IADD3 R0, P1, PT, R8, 0x20100c, RZ ;  /* 0x0020100c08007810 */ /* 0x000fc80007f3e0ff */
[----:B------:R-:W-:-:S09]  /*5410*/  IADD3.X R139, PT, PT, RZ, R9, RZ, P1, !PT ;  /* 0x00000009ff8b7210 */ /* 0x000fd20000ffe4ff */
.L_x_7:
        /* <DEDUP_REMOVED lines=37> */
[----:B0-----:R-:W-:Y:S02]  /*5670*/  IADD3 R138, PT, PT, R138, 0x80, RZ ;  /* 0x000000808a8a7810 */ /* 0x001fe40007ffe0ff */
[----:B------:R-:W-:Y:S01]  /*5680*/  IADD3.X R141, PT, PT, RZ, R137, RZ, P0, !PT ;  /* 0x00000089ff8d7210 */ /* 0x000fe200007fe4ff */
[----:B--2---:R0:W-:Y:S04]  /*5690*/  STG.E desc[UR8][R136.64+-0x200000], R8 ;  /* 0xe000000888007986 */ /* 0x0041e8000c101908 */
[----:B------:R1:W-:Y:S04]  /*56a0*/  STG.E desc[UR8][R136.64+-0x1ffffc], R9 ;  /* 0xe000040988007986 */ /* 0x0003e8000c101908 */
[----:B---3--:R2:W-:Y:S01]  /*56b0*/  STG.E desc[UR8][R136.64+-0x1ff000], R12 ;  /* 0xe010000c88007986 */ /* 0x0085e2000c101908 */
[----:B0-----:R-:W-:-:S03]  /*56c0*/  IMAD.MOV.U32 R8, RZ, RZ, R0 ;  /* 0x000000ffff087224 */ /* 0x001fc600078e0000 */
        /* <DEDUP_REMOVED lines=129> */
[----:B--2---:R-:W-:Y:S01]  /*5ee0*/  IADD3 R9, PT, PT, R7, 0x3000, RZ ;  /* 0x0000300007097810 */ /* 0x004fe20007ffe0ff */
[----:B------:R-:W-:Y:S01]  /*5ef0*/  VIADD R138, R1, 0x4c00 ;  /* 0x00004c00018a7836 */ /* 0x000fe20000000000 */
[----:B------:R-:W-:Y:S01]  /*5f00*/  IADD3 R6, P0, PT, R4, 0x20c000, RZ ;  /* 0x0020c00004067810 */ /* 0x000fe20007f1e0ff */
[----:B------:R-:W-:Y:S02]  /*5f10*/  UMOV UR4, URZ ;  /* 0x000000ff00047c82 */ /* 0x000fe40008000000 */
[----:B------:R-:W-:Y:S01]  /*5f20*/  IMAD.WIDE.U32 R8, R9, 0x4, R2 ;  /* 0x0000000409087825 */ /* 0x000fe200078e0002 */
[----:B------:R-:W-:Y:S02]  /*5f30*/  IADD3.X R141, PT, PT, RZ, R5, RZ, P0, !PT ;  /* 0x00000005ff8d7210 */ /* 0x000fe400007fe4ff */
[----:B------:R-:W-:-:S04]  /*5f40*/  IADD3 R0, P1, PT, R8, 0x20100c, RZ ;  /* 0x0020100c08007810 */ /* 0x000fc80007f3e0ff */
[----:B------:R-:W-:-:S09]  /*5f50*/  IADD3.X R139, PT, PT, RZ, R9, RZ, P1, !PT ;  /* 0x00000009ff8b7210 */ /* 0x000fd20000ffe4ff */
.L_x_8:
        /* <DEDUP_REMOVED lines=44> */
[----:B-1----:R-:W-:-:S03]  /*6220*/  IMAD.MOV.U32 R9, RZ, RZ, R139 ;  /* 0x000000ffff097224 */ /* 0x002fc600078e008b */
        /* <DEDUP_REMOVED lines=128> */
[----:B------:R-:W-:Y:S01]  /*6a30*/  UMOV UR4, URZ ;  /* 0x000000ff00047c82 */ /* 0x000fe20008000000 */
[----:B------:R-:W-:Y:S02]  /*6a40*/  IADD3 R6, P0, PT, R4, 0x210000, RZ ;  /* 0x0021000004067810 */ /* 0x000fe40007f1e0ff */
[----:B------:R-:W-:Y:S01]  /*6a50*/  IADD3 R138, PT, PT, R1, 0x5000, RZ ;  /* 0x00005000018a7810 */ /* 0x000fe20007ffe0ff */
[----:B------:R-:W-:-:S04]  /*6a60*/  IMAD.WIDE.U32 R8, R9, 0x4, R2 ;  /* 0x0000000409087825 */ /* 0x000fc800078e0002 */
[----:B------:R-:W-:Y:S01]  /*6a70*/  IMAD.X R141, RZ, RZ, R5, P0 ;  /* 0x000000ffff8d7224 */ /* 0x000fe200000e0605 */
[----:B------:R-:W-:-:S04]  /*6a80*/  IADD3 R0, P1, PT, R8, 0x20100c, RZ ;  /* 0x0020100c08007810 */ /* 0x000fc80007f3e0ff */
[----:B------:R-:W-:-:S09]  /*6a90*/  IADD3.X R139, PT, PT, RZ, R9, RZ, P1, !PT ;  /* 0x00000009ff8b7210 */ /* 0x000fd20000ffe4ff */
.L_x_9:
        /* <DEDUP_REMOVED lines=37> */
[----:B0-----:R-:W-:-:S03]  /*6cf0*/  IADD3 R138, PT, PT, R138, 0x80, RZ ;  /* 0x000000808a8a7810 */ /* 0x001fc60007ffe0ff */
[----:B------:R-:W-:Y:S01]  /*6d00*/  IMAD.X R141, RZ, RZ, R137, P0 ;  /* 0x000000ffff8d7224 */ /* 0x000fe200000e0689 */
        /* <DEDUP_REMOVED lines=137> */
[----:B------:R-:W-:Y:S01]  /*75a0*/  IMAD.WIDE.U32 R8, R9, 0x4, R2 ;  /* 0x0000000409087825 */ /* 0x000fe200078e0002 */
[----:B------:R-:W-:Y:S02]  /*75b0*/  IADD3.X R141, PT, PT, RZ, R5, RZ, P0, !PT ;  /* 0x00000005ff8d7210 */ /* 0x000fe400007fe4ff */
[----:B------:R-:W-:-:S05]  /*75c0*/  IADD3 R0, P1, PT, R8, 0x20100c, RZ ;  /* 0x0020100c08007810 */ /* 0x000fca0007f3e0ff */
[----:B------:R-:W-:-:S08]  /*75d0*/  IMAD.X R139, RZ, RZ, R9, P1 ;  /* 0x000000ffff8b7224 */ /* 0x000fd000008e0609 */
.L_x_10:
        /* <DEDUP_REMOVED lines=47> */
[----:B------:R2:W-:Y:S02]  /*78d0*/  STG.E desc[UR8][R8.64+-0x200008], R13 ;  /* 0xdffff80d08007986 */ /* 0x0005e4000c101908 */
[----:B------:R-:W-:Y:S02]  /*78e0*/  IMAD.X R139, RZ, RZ, R9, P1 ;  /* 0x000000ffff8b7224 */ /* 0x000fe400008e0609 */
        /* <DEDUP_REMOVED lines=129> */
[----:B------:R-:W-:-:S04]  /*8100*/  IADD3 R0, P1, PT, R8, 0x20100c, RZ ;  /* 0x0020100c08007810 */ /* 0x000fc80007f3e0ff */
[----:B------:R-:W-:-:S09]  /*8110*/  IADD3.X R139, PT, PT, RZ, R9, RZ, P1, !PT ;  /* 0x00000009ff8b7210 */ /* 0x000fd20000ffe4ff */
.L_x_11:
        /* <DEDUP_REMOVED lines=32> */
[----:B------:R-:W-:Y:S01]  /*8320*/  IMAD.MOV.U32 R136, RZ, RZ, R6 ;  /* 0x000000ffff887224 */ /* 0x000fe200078e0006 */
[----:B------:R-:W-:Y:S01]  /*8330*/  MOV R137, R141 ;  /* 0x0000008d00897202 */ /* 0x000fe20000000f00 */
[----:B------:R-:W-:-:S03]  /*8340*/  UIADD3 UR4, UPT, UPT, UR4, 0x20, URZ ;  /* 0x0000002004047890 */ /* 0x000fc6000fffe0ff */
[----:B------:R-:W-:Y:S01]  /*8350*/  IADD3 R6, P0, PT, R136, 0x80, RZ ;  /* 0x0000008088067810 */ /* 0x000fe20007f1e0ff */
[----:B------:R-:W-:Y:S01]  /*8360*/  UISETP.NE.AND UP0, UPT, UR4, 0x100, UPT ;  /* 0x000001000400788c */ /* 0x000fe2000bf05270 */
[----:B0-----:R-:W-:Y:S02]  /*8370*/  VIADD R138, R138, 0x80 ;  /* 0x000000808a8a7836 */ /* 0x001fe40000000000 */
        /* <DEDUP_REMOVED lines=134> */
[----:B------:R-:W-:Y:S01]  /*8be0*/  IADD3 R7, PT, PT, R7, 0x7000, RZ ;  /* 0x0000700007077810 */ /* 0x000fe20007ffe0ff */
[----:B------:R-:W-:Y:S01]  /*8bf0*/  UMOV UR4, URZ ;  /* 0x000000ff00047c82 */ /* 0x000fe20008000000 */
[----:B--2---:R-:W-:Y:S02]  /*8c00*/  IADD3 R132, P0, PT, R4, 0x21c000, RZ ;  /* 0x0021c00004847810 */ /* 0x004fe40007f1e0ff */
[----:B------:R-:W-:Y:S01]  /*8c10*/  IADD3 R134, PT, PT, R1, 0x5c00, RZ ;  /* 0x00005c0001867810 */ /* 0x000fe20007ffe0ff */
[----:B------:R-:W-:Y:S01]  /*8c20*/  IMAD.WIDE.U32 R2, R7, 0x4, R2 ;  /* 0x0000000407027825 */ /* 0x000fe200078e0002 */
[----:B------:R-:W-:Y:S02]  /*8c30*/  IADD3.X R135, PT, PT, RZ, R5, RZ, P0, !PT ;  /* 0x00000005ff877210 */ /* 0x000fe400007fe4ff */
[----:B------:R-:W-:-:S04]  /*8c40*/  IADD3 R0, P1, PT, R2, 0x20100c, RZ ;  /* 0x0020100c02007810 */ /* 0x000fc80007f3e0ff */
[----:B------:R-:W-:-:S09]  /*8c50*/  IADD3.X R133, PT, PT, RZ, R3, RZ, P1, !PT ;  /* 0x00000003ff857210 */ /* 0x000fd20000ffe4ff */
.L_x_12:
        /* <DEDUP_REMOVED lines=172> */
[----:B------:R-:W-:Y:S05]  /*9720*/  EXIT ;  /* 0x000000000000794d */ /* 0x000fea0003800000 */
.L_x_13:
[----:B------:R-:W-:-:S00]  /*9730*/  BRA `(.L_x_13) ;  /* 0xfffffffc00fc7947 */ /* 0x000fc0000383ffff */
[----:B------:R-:W-:-:S00]  /*9740*/  NOP ;  /* 0x0000000000007918 */ /* 0x000fc00000000000 */
        /* <DEDUP_REMOVED lines=11> */
.L_x_14:


//--------------------- .nv.shared.mymatmul_kernel0 --------------------------
	.section	.nv.shared.mymatmul_kernel0,"aw",@nobits
	.sectionflags	@""
	.align	4
.nv.shared.mymatmul_kernel0:
	.zero		37888


//--------------------- .nv.shared.reserved.0     --------------------------
	.section	.nv.shared.reserved.0,"aw",@nobits
	.weak		__nv_reservedSMEM_offset_0_alias
	.size		__nv_reservedSMEM_offset_0_alias, 0, 64
	.other		__nv_reservedSMEM_offset_0_alias,@"STO_CUDA_RESERVED_SHARED STV_DEFAULT"
__nv_reservedSMEM_offset_0_alias:
	.zero		0
	.zero		64


//--------------------- .nv.constant0.mymatmul_kernel0 --------------------------
	.section	.nv.constant0.mymatmul_kernel0,"a",@progbits
	.sectionflags	@""
	.align	4
.nv.constant0.mymatmul_kernel0:
	.zero		920


//--------------------- SYMBOLS --------------------------

	.type		.nv.reservedSmem.offset0,@object
	.size		.nv.reservedSmem.offset0,0x4
	.type		.nv.reservedSmem.cap,@object
	.size		.nv.reservedSmem.cap,0x4
